	.target	sm_90a

	.elftype	@"ET_EXEC"


//--------------------- .note.nv.tkinfo           --------------------------
	.section	.note.nv.tkinfo,"",@"SHT_NOTE"
	.sectionflags	@"SHF_NOTE_NV_TKINFO"
	.tkinfo
        /*0018*/ 	.word	0x00000002
        /*0030*/ 	.string	""
        /*0030*/ 	.string	"ptxas"
        /*0030*/ 	.string	"Cuda compilation tools, release 13.0, V13.0.88"
        /*0030*/ 	.string	"Build cuda_13.0.r13.0/compiler.36424714_0"
        /*0030*/ 	.string	"-v  -suppress-debug-info  -lineinfo  -arch sm_90a "



//--------------------- .note.nv.cuinfo           --------------------------
	.section	.note.nv.cuinfo,"",@"SHT_NOTE"
	.sectionflags	@"SHF_NOTE_NV_CUINFO"
        /*0018*/ 	.short	0x0002
        /*001a*/ 	.short	0x005a
        /*001c*/ 	.short	0x0082
	.zero		2


//--------------------- .nv.info                  --------------------------
	.section	.nv.info,"",@"SHT_CUDA_INFO"
	.align	4


	//----- nvinfo : EIATTR_REGCOUNT
	.align		4
        /*0000*/ 	.byte	0x04, 0x2f
        /*0002*/ 	.short	(.L_1 - .L_0)
	.align		4
.L_0:
        /*0004*/ 	.word	index@(matmul_kernel)
        /*0008*/ 	.word	0x000000ff


	//----- nvinfo : EIATTR_FRAME_SIZE
	.align		4
.L_1:
        /*000c*/ 	.byte	0x04, 0x11
        /*000e*/ 	.short	(.L_3 - .L_2)
	.align		4
.L_2:
        /*0010*/ 	.word	index@(matmul_kernel)
        /*0014*/ 	.word	0x00000000


	//----- nvinfo : EIATTR_MIN_STACK_SIZE
	.align		4
.L_3:
        /*0018*/ 	.byte	0x04, 0x12
        /*001a*/ 	.short	(.L_5 - .L_4)
	.align		4
.L_4:
        /*001c*/ 	.word	index@(matmul_kernel)
        /*0020*/ 	.word	0x00000000
.L_5:


//--------------------- .nv.compat                --------------------------
	.section	.nv.compat,"",@"SHT_CUDA_COMPAT_INFO"
	.align	4
        /*0000*/ 	.byte	0x02, 0x09, 0x01, 0x00, 0x02, 0x02, 0x04, 0x00, 0x02, 0x05, 0x05, 0x00, 0x03, 0x07, 0x01, 0x01
        /*0010*/ 	.byte	0x02, 0x03, 0x00, 0x00, 0x02, 0x06, 0x01, 0x00, 0x04, 0x0b, 0x08, 0x00, 0x00, 0x00, 0x00, 0x00
        /*0020*/ 	.byte	0x00, 0x00, 0x00, 0x00


//--------------------- .nv.info.matmul_kernel    --------------------------
	.section	.nv.info.matmul_kernel,"",@"SHT_CUDA_INFO"
	.sectionflags	@""
	.align	4


	//----- nvinfo : EIATTR_CUDA_API_VERSION
	.align		4
        /*0000*/ 	.byte	0x04, 0x37
        /*0002*/ 	.short	(.L_7 - .L_6)
.L_6:
        /*0004*/ 	.word	0x00000082


	//----- nvinfo : EIATTR_KPARAM_INFO
	.align		4
.L_7:
        /*0008*/ 	.byte	0x04, 0x17
        /*000a*/ 	.short	(.L_9 - .L_8)
.L_8:
        /*000c*/ 	.word	0x00000000
        /*0010*/ 	.short	0x000d
        /*0012*/ 	.short	0x0048
        /*0014*/ 	.byte	0x00, 0xf4, 0x21, 0x00


	//----- nvinfo : EIATTR_KPARAM_INFO
	.align		4
.L_9:
        /*0018*/ 	.byte	0x04, 0x17
        /*001a*/ 	.short	(.L_11 - .L_10)
.L_10:
        /*001c*/ 	.word	0x00000000
        /*0020*/ 	.short	0x000c
        /*0022*/ 	.short	0x0040
        /*0024*/ 	.byte	0x00, 0xf4, 0x21, 0x00


	//----- nvinfo : EIATTR_KPARAM_INFO
	.align		4
.L_11:
        /*0028*/ 	.byte	0x04, 0x17
        /*002a*/ 	.short	(.L_13 - .L_12)
.L_12:
        /*002c*/ 	.word	0x00000000
        /*0030*/ 	.short	0x000b
        /*0032*/ 	.short	0x0038
        /*0034*/ 	.byte	0x00, 0xf0, 0x11, 0x00


	//----- nvinfo : EIATTR_KPARAM_INFO
	.align		4
.L_13:
        /*0038*/ 	.byte	0x04, 0x17
        /*003a*/ 	.short	(.L_15 - .L_14)
.L_14:
        /*003c*/ 	.word	0x00000000
        /*0040*/ 	.short	0x000a
        /*0042*/ 	.short	0x0034
        /*0044*/ 	.byte	0x00, 0xf0, 0x11, 0x00


	//----- nvinfo : EIATTR_KPARAM_INFO
	.align		4
.L_15:
        /*0048*/ 	.byte	0x04, 0x17
        /*004a*/ 	.short	(.L_17 - .L_16)
.L_16:
        /*004c*/ 	.word	0x00000000
        /*0050*/ 	.short	0x0009
        /*0052*/ 	.short	0x0030
        /*0054*/ 	.byte	0x00, 0xf0, 0x11, 0x00


	//----- nvinfo : EIATTR_KPARAM_INFO
	.align		4
.L_17:
        /*0058*/ 	.byte	0x04, 0x17
        /*005a*/ 	.short	(.L_19 - .L_18)
.L_18:
        /*005c*/ 	.word	0x00000000
        /*0060*/ 	.short	0x0008
        /*0062*/ 	.short	0x002c
        /*0064*/ 	.byte	0x00, 0xf0, 0x11, 0x00


	//----- nvinfo : EIATTR_KPARAM_INFO
	.align		4
.L_19:
        /*0068*/ 	.byte	0x04, 0x17
        /*006a*/ 	.short	(.L_21 - .L_20)
.L_20:
        /*006c*/ 	.word	0x00000000
        /*0070*/ 	.short	0x0007
        /*0072*/ 	.short	0x0028
        /*0074*/ 	.byte	0x00, 0xf0, 0x11, 0x00


	//----- nvinfo : EIATTR_KPARAM_INFO
	.align		4
.L_21:
        /*0078*/ 	.byte	0x04, 0x17
        /*007a*/ 	.short	(.L_23 - .L_22)
.L_22:
        /*007c*/ 	.word	0x00000000
        /*0080*/ 	.short	0x0006
        /*0082*/ 	.short	0x0024
        /*0084*/ 	.byte	0x00, 0xf0, 0x11, 0x00


	//----- nvinfo : EIATTR_KPARAM_INFO
	.align		4
.L_23:
        /*0088*/ 	.byte	0x04, 0x17
        /*008a*/ 	.short	(.L_25 - .L_24)
.L_24:
        /*008c*/ 	.word	0x00000000
        /*0090*/ 	.short	0x0005
        /*0092*/ 	.short	0x0020
        /*0094*/ 	.byte	0x00, 0xf0, 0x11, 0x00


	//----- nvinfo : EIATTR_KPARAM_INFO
	.align		4
.L_25:
        /*0098*/ 	.byte	0x04, 0x17
        /*009a*/ 	.short	(.L_27 - .L_26)
.L_26:
        /*009c*/ 	.word	0x00000000
        /*00a0*/ 	.short	0x0004
        /*00a2*/ 	.short	0x001c
        /*00a4*/ 	.byte	0x00, 0xf0, 0x11, 0x00


	//----- nvinfo : EIATTR_KPARAM_INFO
	.align		4
.L_27:
        /*00a8*/ 	.byte	0x04, 0x17
        /*00aa*/ 	.short	(.L_29 - .L_28)
.L_28:
        /*00ac*/ 	.word	0x00000000
        /*00b0*/ 	.short	0x0003
        /*00b2*/ 	.short	0x0018
        /*00b4*/ 	.byte	0x00, 0xf0, 0x11, 0x00


	//----- nvinfo : EIATTR_KPARAM_INFO
	.align		4
.L_29:
        /*00b8*/ 	.byte	0x04, 0x17
        /*00ba*/ 	.short	(.L_31 - .L_30)
.L_30:
        /*00bc*/ 	.word	0x00000000
        /*00c0*/ 	.short	0x0002
        /*00c2*/ 	.short	0x0010
        /*00c4*/ 	.byte	0x00, 0xf4, 0x21, 0x00


	//----- nvinfo : EIATTR_KPARAM_INFO
	.align		4
.L_31:
        /*00c8*/ 	.byte	0x04, 0x17
        /*00ca*/ 	.short	(.L_33 - .L_32)
.L_32:
        /*00cc*/ 	.word	0x00000000
        /*00d0*/ 	.short	0x0001
        /*00d2*/ 	.short	0x0008
        /*00d4*/ 	.byte	0x00, 0xf4, 0x21, 0x00


	//----- nvinfo : EIATTR_KPARAM_INFO
	.align		4
.L_33:
        /*00d8*/ 	.byte	0x04, 0x17
        /*00da*/ 	.short	(.L_35 - .L_34)
.L_34:
        /*00dc*/ 	.word	0x00000000
        /*00e0*/ 	.short	0x0000
        /*00e2*/ 	.short	0x0000
        /*00e4*/ 	.byte	0x00, 0xf4, 0x21, 0x00


	//----- nvinfo : EIATTR_EXPLICIT_CLUSTER
	.align		4
.L_35:
        /*00e8*/ 	.byte	0x01, 0x3e
	.zero		2


	//----- nvinfo : EIATTR_CTA_PER_CLUSTER
	.align		4
        /*00ec*/ 	.byte	0x04, 0x3d
        /*00ee*/ 	.short	(.L_37 - .L_36)
.L_36:
        /*00f0*/ 	.word	0x00000002
        /*00f4*/ 	.word	0x00000001
        /*00f8*/ 	.word	0x00000001


	//----- nvinfo : EIATTR_SPARSE_MMA_MASK
	.align		4
.L_37:
        /*00fc*/ 	.byte	0x03, 0x50
        /*00fe*/ 	.short	0x0000


	//----- nvinfo : EIATTR_MAXREG_COUNT
	.align		4
        /*0100*/ 	.byte	0x03, 0x1b
        /*0102*/ 	.short	0x00ff


	//----- nvinfo : EIATTR_NUM_BARRIERS
	.align		4
        /*0104*/ 	.byte	0x02, 0x4c
        /*0106*/ 	.byte	0x01
	.zero		1


	//----- nvinfo : EIATTR_MERCURY_ISA_VERSION
	.align		4
        /*0108*/ 	.byte	0x03, 0x5f
        /*010a*/ 	.short	0x0101


	//----- nvinfo : EIATTR_EXIT_INSTR_OFFSETS
	.align		4
        /*010c*/ 	.byte	0x04, 0x1c
        /*010e*/ 	.short	(.L_39 - .L_38)


	//   ....[0]....
.L_38:
        /*0110*/ 	.word	0x00006f80


	//   ....[1]....
        /*0114*/ 	.word	0x00006fa0


	//----- nvinfo : EIATTR_REQNTID
	.align		4
.L_39:
        /*0118*/ 	.byte	0x04, 0x10
        /*011a*/ 	.short	(.L_41 - .L_40)
.L_40:
        /*011c*/ 	.word	0x00000080
        /*0120*/ 	.word	0x00000001
        /*0124*/ 	.word	0x00000001


	//----- nvinfo : EIATTR_CBANK_PARAM_SIZE
	.align		4
.L_41:
        /*0128*/ 	.byte	0x03, 0x19
        /*012a*/ 	.short	0x0050


	//----- nvinfo : EIATTR_PARAM_CBANK
	.align		4
        /*012c*/ 	.byte	0x04, 0x0a
        /*012e*/ 	.short	(.L_43 - .L_42)
	.align		4
.L_42:
        /*0130*/ 	.word	index@(.nv.constant0.matmul_kernel)
        /*0134*/ 	.short	0x0210
        /*0136*/ 	.short	0x0050


	//----- nvinfo : EIATTR_SW_WAR
	.align		4
.L_43:
        /*0138*/ 	.byte	0x04, 0x36
        /*013a*/ 	.short	(.L_45 - .L_44)
.L_44:
        /*013c*/ 	.word	0x00000008
.L_45:


//--------------------- .nv.callgraph             --------------------------
	.section	.nv.callgraph,"",@"SHT_CUDA_CALLGRAPH"
	.align	4
	.sectionentsize	8
	.align		4
        /*0000*/ 	.word	0x00000000
	.align		4
        /*0004*/ 	.word	0xffffffff
	.align		4
        /*0008*/ 	.word	0x00000000
	.align		4
        /*000c*/ 	.word	0xfffffffe
	.align		4
        /*0010*/ 	.word	0x00000000
	.align		4
        /*0014*/ 	.word	0xfffffffd
	.align		4
        /*0018*/ 	.word	0x00000000
	.align		4
        /*001c*/ 	.word	0xfffffffc


//--------------------- .text.matmul_kernel       --------------------------
	.section	.text.matmul_kernel,"ax",@progbits
	.align	128
        .global         matmul_kernel
        .type           matmul_kernel,@function
        .size           matmul_kernel,(.L_x_3 - matmul_kernel)
        .other          matmul_kernel,@"STO_CUDA_ENTRY STV_DEFAULT"
matmul_kernel:
.text.matmul_kernel:
[----:B------:R-:W0:Y:S08]  /*0000*/  LDC R1, c[0x0][0x28] ;  /* 0x00000a00ff017b82 */ /* 0x000e300000000800 */
[----:B------:R-:W1:Y:S01]  /*0010*/  LDC.64 R88, c[0x0][0x228] ;  /* 0x00008a00ff587b82 */ /* 0x000e620000000a00 */
[----:B------:R-:W-:Y:S01]  /*0020*/  UMOV UR5, 0x400 ;  /* 0x0000040000057882 */ /* 0x000fe20000000000 */
[----:B------:R-:W-:Y:S01]  /*0030*/  ULDC.64 UR12, c[0x0][0x208] ;  /* 0x00008200000c7ab9 */ /* 0x000fe20000000a00 */
[----:B------:R-:W-:-:S02]  /*0040*/  CS2R R24, SRZ ;  /* 0x0000000000187805 */ /* 0x000fc4000001ff00 */
[----:B------:R-:W-:Y:S02]  /*0050*/  CS2R R26, SRZ ;  /* 0x00000000001a7805 */ /* 0x000fe4000001ff00 */
[----:B------:R-:W-:Y:S02]  /*0060*/  CS2R R28, SRZ ;  /* 0x00000000001c7805 */ /* 0x000fe4000001ff00 */
[----:B------:R-:W-:Y:S02]  /*0070*/  CS2R R30, SRZ ;  /* 0x00000000001e7805 */ /* 0x000fe4000001ff00 */
[----:B------:R-:W-:Y:S01]  /*0080*/  CS2R R32, SRZ ;  /* 0x0000000000207805 */ /* 0x000fe2000001ff00 */
[----:B------:R-:W2:Y:S01]  /*0090*/  S2UR UR4, SR_CTAID.X ;  /* 0x00000000000479c3 */ /* 0x000ea20000002500 */
[----:B------:R-:W-:Y:S02]  /*00a0*/  CS2R R34, SRZ ;  /* 0x0000000000227805 */ /* 0x000fe4000001ff00 */
[----:B------:R-:W-:-:S02]  /*00b0*/  CS2R R36, SRZ ;  /* 0x0000000000247805 */ /* 0x000fc4000001ff00 */
[----:B------:R-:W-:Y:S02]  /*00c0*/  CS2R R38, SRZ ;  /* 0x0000000000267805 */ /* 0x000fe4000001ff00 */
[----:B------:R-:W-:Y:S02]  /*00d0*/  CS2R R40, SRZ ;  /* 0x0000000000287805 */ /* 0x000fe4000001ff00 */
[----:B------:R-:W-:Y:S02]  /*00e0*/  CS2R R42, SRZ ;  /* 0x00000000002a7805 */ /* 0x000fe4000001ff00 */
[----:B------:R-:W-:Y:S02]  /*00f0*/  CS2R R44, SRZ ;  /* 0x00000000002c7805 */ /* 0x000fe4000001ff00 */
[----:B------:R-:W-:Y:S01]  /*0100*/  CS2R R46, SRZ ;  /* 0x00000000002e7805 */ /* 0x000fe2000001ff00 */
[----:B------:R-:W3:Y:S01]  /*0110*/  LDC R91, c[0x0][0x230] ;  /* 0x00008c00ff5b7b82 */ /* 0x000ee20000000800 */
[----:B------:R-:W-:-:S02]  /*0120*/  CS2R R48, SRZ ;  /* 0x0000000000307805 */ /* 0x000fc4000001ff00 */
[----:B------:R-:W-:Y:S02]  /*0130*/  CS2R R50, SRZ ;  /* 0x0000000000327805 */ /* 0x000fe4000001ff00 */
[----:B------:R-:W-:Y:S02]  /*0140*/  CS2R R52, SRZ ;  /* 0x0000000000347805 */ /* 0x000fe4000001ff00 */
[----:B------:R-:W-:Y:S02]  /*0150*/  CS2R R54, SRZ ;  /* 0x0000000000367805 */ /* 0x000fe4000001ff00 */
[----:B------:R-:W-:Y:S02]  /*0160*/  CS2R R56, SRZ ;  /* 0x0000000000387805 */ /* 0x000fe4000001ff00 */
[----:B------:R-:W-:Y:S02]  /*0170*/  CS2R R58, SRZ ;  /* 0x00000000003a7805 */ /* 0x000fe4000001ff00 */
[----:B------:R-:W-:Y:S01]  /*0180*/  CS2R R60, SRZ ;  /* 0x00000000003c7805 */ /* 0x000fe2000001ff00 */
[----:B-1----:R-:W-:Y:S01]  /*0190*/  VIADD R0, R89, 0xff ;  /* 0x000000ff59007836 */ /* 0x002fe20000000000 */
[----:B------:R-:W1:Y:S01]  /*01a0*/  S2UR UR9, SR_CgaCtaId ;  /* 0x00000000000979c3 */ /* 0x000e620000008800 */
[----:B------:R-:W-:-:S02]  /*01b0*/  CS2R R62, SRZ ;  /* 0x00000000003e7805 */ /* 0x000fc4000001ff00 */
[----:B------:R-:W-:Y:S02]  /*01c0*/  CS2R R64, SRZ ;  /* 0x0000000000407805 */ /* 0x000fe4000001ff00 */
[----:B------:R-:W-:Y:S02]  /*01d0*/  CS2R R66, SRZ ;  /* 0x0000000000427805 */ /* 0x000fe4000001ff00 */
[----:B------:R-:W-:Y:S02]  /*01e0*/  SHF.R.S32.HI R3, RZ, 0x1f, R0 ;  /* 0x0000001fff037819 */ /* 0x000fe40000011400 */
[----:B------:R-:W-:Y:S02]  /*01f0*/  CS2R R68, SRZ ;  /* 0x0000000000447805 */ /* 0x000fe4000001ff00 */
[----:B------:R-:W-:Y:S02]  /*0200*/  CS2R R70, SRZ ;  /* 0x0000000000467805 */ /* 0x000fe4000001ff00 */
[----:B--2---:R-:W-:Y:S01]  /*0210*/  I2FP.F32.U32 R5, UR4 ;  /* 0x0000000400057c45 */ /* 0x004fe20008201000 */
[----:B------:R-:W-:Y:S01]  /*0220*/  ULDC UR4, c[0x0][0x150] ;  /* 0x0000540000047ab9 */ /* 0x000fe20000000800 */
[----:B------:R-:W-:-:S02]  /*0230*/  LEA.HI R3, R3, R0, RZ, 0x8 ;  /* 0x0000000003037211 */ /* 0x000fc400078f40ff */
[----:B------:R-:W-:Y:S02]  /*0240*/  CS2R R72, SRZ ;  /* 0x0000000000487805 */ /* 0x000fe4000001ff00 */
[----:B------:R-:W-:Y:S01]  /*0250*/  CS2R R74, SRZ ;  /* 0x00000000004a7805 */ /* 0x000fe2000001ff00 */
[----:B------:R-:W-:Y:S01]  /*0260*/  FMUL R5, R5, UR4 ;  /* 0x0000000405057c20 */ /* 0x000fe20008400000 */
[----:B------:R-:W-:Y:S02]  /*0270*/  SHF.R.S32.HI R3, RZ, 0x8, R3 ;  /* 0x00000008ff037819 */ /* 0x000fe40000011403 */
[----:B------:R-:W-:Y:S01]  /*0280*/  CS2R R76, SRZ ;  /* 0x00000000004c7805 */ /* 0x000fe2000001ff00 */
[----:B---3--:R-:W-:Y:S01]  /*0290*/  VIADD R91, R91, 0x1f ;  /* 0x0000001f5b5b7836 */ /* 0x008fe20000000000 */
[----:B------:R-:W-:Y:S02]  /*02a0*/  CS2R R78, SRZ ;  /* 0x00000000004e7805 */ /* 0x000fe4000001ff00 */
[----:B------:R-:W-:Y:S01]  /*02b0*/  CS2R R80, SRZ ;  /* 0x0000000000507805 */ /* 0x000fe2000001ff00 */
[----:B------:R-:W-:Y:S01]  /*02c0*/  IMAD.SHL.U32 R4, R3, 0x8, RZ ;  /* 0x0000000803047824 */ /* 0x000fe200078e00ff */
[----:B------:R-:W2:Y:S01]  /*02d0*/  F2I.U32.TRUNC.NTZ R5, R5 ;  /* 0x0000000500057305 */ /* 0x000ea2000020f000 */
[----:B------:R-:W-:-:S02]  /*02e0*/  CS2R R82, SRZ ;  /* 0x0000000000527805 */ /* 0x000fc4000001ff00 */
[----:B------:R-:W-:Y:S02]  /*02f0*/  CS2R R84, SRZ ;  /* 0x0000000000547805 */ /* 0x000fe4000001ff00 */
[----:B------:R-:W-:Y:S02]  /*0300*/  CS2R R86, SRZ ;  /* 0x0000000000567805 */ /* 0x000fe4000001ff00 */
[----:B------:R-:W-:Y:S01]  /*0310*/  IABS R7, R4 ;  /* 0x0000000400077213 */ /* 0x000fe20000000000 */
[----:B-1----:R-:W-:Y:S02]  /*0320*/  USHF.L.U32 UR4, UR9, 0x7, URZ ;  /* 0x0000000709047899 */ /* 0x002fe4000800063f */
[----:B------:R-:W-:Y:S01]  /*0330*/  ULEA UR8, UR9, UR5, 0x18 ;  /* 0x0000000509087291 */ /* 0x000fe2000f8ec03f */
[----:B------:R-:W1:Y:S01]  /*0340*/  I2F.RP R0, R7 ;  /* 0x0000000700007306 */ /* 0x000e620000209400 */
[----:B------:R-:W-:Y:S01]  /*0350*/  ULOP3.LUT UR4, UR4, 0x80, URZ, 0xc0, !UPT ;  /* 0x0000008004047892 */ /* 0x000fe2000f8ec03f */
[----:B--2---:R-:W-:-:S06]  /*0360*/  IABS R11, R5 ;  /* 0x00000005000b7213 */ /* 0x004fcc0000000000 */
[----:B-1----:R-:W1:Y:S02]  /*0370*/  MUFU.RCP R0, R0 ;  /* 0x0000000000007308 */ /* 0x002e640000001000 */
[----:B-1----:R-:W-:Y:S01]  /*0380*/  VIADD R2, R0, 0xffffffe ;  /* 0x0ffffffe00027836 */ /* 0x002fe20000000000 */
[----:B------:R-:W-:-:S05]  /*0390*/  IABS R0, R4 ;  /* 0x0000000400007213 */ /* 0x000fca0000000000 */
[----:B------:R1:W2:Y:S01]  /*03a0*/  F2I.FTZ.U32.TRUNC.NTZ R3, R2 ;  /* 0x0000000200037305 */ /* 0x0002a2000021f000 */
[----:B------:R-:W-:Y:S02]  /*03b0*/  IMAD.MOV R0, RZ, RZ, -R0 ;  /* 0x000000ffff007224 */ /* 0x000fe400078e0a00 */
[----:B-1----:R-:W-:Y:S02]  /*03c0*/  IMAD.MOV.U32 R2, RZ, RZ, RZ ;  /* 0x000000ffff027224 */ /* 0x002fe400078e00ff */
[----:B--2---:R-:W-:-:S04]  /*03d0*/  IMAD.MOV R6, RZ, RZ, -R3 ;  /* 0x000000ffff067224 */ /* 0x004fc800078e0a03 */
[----:B------:R-:W-:-:S04]  /*03e0*/  IMAD R9, R6, R7, RZ ;  /* 0x0000000706097224 */ /* 0x000fc800078e02ff */
[----:B------:R-:W-:-:S06]  /*03f0*/  IMAD.HI.U32 R2, R3, R9, R2 ;  /* 0x0000000903027227 */ /* 0x000fcc00078e0002 */
[----:B------:R-:W-:-:S04]  /*0400*/  IMAD.HI.U32 R2, R2, R11, RZ ;  /* 0x0000000b02027227 */ /* 0x000fc800078e00ff */
[----:B------:R-:W-:-:S05]  /*0410*/  IMAD R0, R2, R0, R11 ;  /* 0x0000000002007224 */ /* 0x000fca00078e020b */
[----:B------:R-:W-:-:S13]  /*0420*/  ISETP.GT.U32.AND P1, PT, R7, R0, PT ;  /* 0x000000000700720c */ /* 0x000fda0003f24070 */
[----:B------:R-:W-:Y:S02]  /*0430*/  @!P1 IMAD.IADD R0, R0, 0x1, -R7 ;  /* 0x0000000100009824 */ /* 0x000fe400078e0a07 */
[----:B------:R-:W-:Y:S01]  /*0440*/  @!P1 VIADD R2, R2, 0x1 ;  /* 0x0000000102029836 */ /* 0x000fe20000000000 */
[----:B------:R-:W-:Y:S02]  /*0450*/  ISETP.NE.AND P1, PT, R4, RZ, PT ;  /* 0x000000ff0400720c */ /* 0x000fe40003f25270 */
[----:B------:R-:W-:Y:S02]  /*0460*/  ISETP.GE.U32.AND P0, PT, R0, R7, PT ;  /* 0x000000070000720c */ /* 0x000fe40003f06070 */
[----:B------:R-:W-:-:S04]  /*0470*/  LOP3.LUT R0, R5, R4, RZ, 0x3c, !PT ;  /* 0x0000000405007212 */ /* 0x000fc800078e3cff */
[----:B------:R-:W-:Y:S01]  /*0480*/  ISETP.GE.AND P2, PT, R0, RZ, PT ;  /* 0x000000ff0000720c */ /* 0x000fe20003f46270 */
[----:B------:R-:W-:-:S05]  /*0490*/  VIADD R0, R88, 0x3f ;  /* 0x0000003f58007836 */ /* 0x000fca0000000000 */
[----:B------:R-:W-:Y:S01]  /*04a0*/  SHF.R.S32.HI R3, RZ, 0x1f, R0 ;  /* 0x0000001fff037819 */ /* 0x000fe20000011400 */
[----:B------:R-:W-:-:S03]  /*04b0*/  @P0 VIADD R2, R2, 0x1 ;  /* 0x0000000102020836 */ /* 0x000fc60000000000 */
[----:B------:R-:W-:-:S03]  /*04c0*/  LEA.HI R3, R3, R0, RZ, 0x6 ;  /* 0x0000000003037211 */ /* 0x000fc600078f30ff */
[----:B------:R-:W-:Y:S01]  /*04d0*/  @!P2 IMAD.MOV R2, RZ, RZ, -R2 ;  /* 0x000000ffff02a224 */ /* 0x000fe200078e0a02 */
[----:B------:R-:W-:-:S05]  /*04e0*/  @!P1 LOP3.LUT R2, RZ, R4, RZ, 0x33, !PT ;  /* 0x00000004ff029212 */ /* 0x000fca00078e33ff */
[----:B------:R-:W-:Y:S02]  /*04f0*/  IMAD.SHL.U32 R6, R2, 0x8, RZ ;  /* 0x0000000802067824 */ /* 0x000fe400078e00ff */
[----:B------:R-:W-:-:S03]  /*0500*/  IMAD.MOV R2, RZ, RZ, -R2 ;  /* 0x000000ffff027224 */ /* 0x000fc600078e0a02 */
[----:B------:R-:W-:Y:S01]  /*0510*/  LEA.HI.SX32 R3, R3, -R6, 0x1a ;  /* 0x8000000603037211 */ /* 0x000fe200078fd2ff */
[----:B------:R-:W-:-:S03]  /*0520*/  IMAD R4, R4, R2, R5 ;  /* 0x0000000204047224 */ /* 0x000fc600078e0205 */
[----:B------:R-:W-:Y:S02]  /*0530*/  VIMNMX R11, R3, 0x8, PT ;  /* 0x00000008030b7848 */ /* 0x000fe40003fe0100 */
[----:B------:R-:W-:Y:S02]  /*0540*/  IABS R9, R4 ;  /* 0x0000000400097213 */ /* 0x000fe40000000000 */
[----:B------:R-:W-:-:S04]  /*0550*/  IABS R7, R11 ;  /* 0x0000000b00077213 */ /* 0x000fc80000000000 */
[----:B------:R-:W1:Y:S08]  /*0560*/  I2F.RP R0, R7 ;  /* 0x0000000700007306 */ /* 0x000e700000209400 */
[----:B-1----:R-:W1:Y:S02]  /*0570*/  MUFU.RCP R0, R0 ;  /* 0x0000000000007308 */ /* 0x002e640000001000 */
[----:B-1----:R-:W-:-:S06]  /*0580*/  VIADD R3, R0, 0xffffffe ;  /* 0x0ffffffe00037836 */ /* 0x002fcc0000000000 */
[----:B------:R-:W1:Y:S02]  /*0590*/  F2I.FTZ.U32.TRUNC.NTZ R3, R3 ;  /* 0x0000000300037305 */ /* 0x000e64000021f000 */
[----:B-1----:R-:W-:-:S04]  /*05a0*/  IMAD.MOV R8, RZ, RZ, -R3 ;  /* 0x000000ffff087224 */ /* 0x002fc800078e0a03 */
[----:B------:R-:W-:Y:S01]  /*05b0*/  IMAD.MOV.U32 R2, RZ, RZ, R8 ;  /* 0x000000ffff027224 */ /* 0x000fe200078e0008 */
[----:B------:R-:W-:-:S03]  /*05c0*/  IABS R8, R11 ;  /* 0x0000000b00087213 */ /* 0x000fc60000000000 */
[----:B------:R-:W-:Y:S02]  /*05d0*/  IMAD R5, R2, R7, RZ ;  /* 0x0000000702057224 */ /* 0x000fe400078e02ff */
[----:B------:R-:W-:Y:S02]  /*05e0*/  IMAD.MOV.U32 R2, RZ, RZ, RZ ;  /* 0x000000ffff027224 */ /* 0x000fe400078e00ff */
[----:B------:R-:W-:Y:S02]  /*05f0*/  IMAD.MOV R0, RZ, RZ, -R8 ;  /* 0x000000ffff007224 */ /* 0x000fe400078e0a08 */
[----:B------:R-:W-:Y:S01]  /*0600*/  IMAD.HI.U32 R2, R3, R5, R2 ;  /* 0x0000000503027227 */ /* 0x000fe200078e0002 */
[----:B------:R-:W-:-:S04]  /*0610*/  LOP3.LUT R3, R4, R11, RZ, 0x3c, !PT ;  /* 0x0000000b04037212 */ /* 0x000fc800078e3cff */
[----:B------:R-:W-:Y:S01]  /*0620*/  ISETP.GE.AND P2, PT, R3, RZ, PT ;  /* 0x000000ff0300720c */ /* 0x000fe20003f46270 */
[----:B------:R-:W-:-:S04]  /*0630*/  IMAD.HI.U32 R2, R2, R9, RZ ;  /* 0x0000000902027227 */ /* 0x000fc800078e00ff */
[----:B------:R-:W-:-:S05]  /*0640*/  IMAD R0, R2, R0, R9 ;  /* 0x0000000002007224 */ /* 0x000fca00078e0209 */
[----:B------:R-:W-:-:S13]  /*0650*/  ISETP.GT.U32.AND P1, PT, R7, R0, PT ;  /* 0x000000000700720c */ /* 0x000fda0003f24070 */
[----:B------:R-:W-:Y:S02]  /*0660*/  @!P1 IMAD.IADD R0, R0, 0x1, -R7 ;  /* 0x0000000100009824 */ /* 0x000fe400078e0a07 */
[----:B------:R-:W-:Y:S01]  /*0670*/  @!P1 VIADD R2, R2, 0x1 ;  /* 0x0000000102029836 */ /* 0x000fe20000000000 */
[----:B------:R-:W-:Y:S02]  /*0680*/  ISETP.NE.AND P1, PT, R11, RZ, PT ;  /* 0x000000ff0b00720c */ /* 0x000fe40003f25270 */
[----:B------:R-:W-:Y:S02]  /*0690*/  ISETP.GE.U32.AND P0, PT, R0, R7, PT ;  /* 0x000000070000720c */ /* 0x000fe40003f06070 */
[----:B------:R-:W1:Y:S11]  /*06a0*/  S2R R0, SR_TID.X ;  /* 0x0000000000007919 */ /* 0x000e760000002100 */
[----:B------:R-:W-:Y:S01]  /*06b0*/  @P0 VIADD R2, R2, 0x1 ;  /* 0x0000000102020836 */ /* 0x000fe20000000000 */
[----:B------:R-:W-:-:S03]  /*06c0*/  ISETP.GE.AND P0, PT, R91, 0x20, PT ;  /* 0x000000205b00780c */ /* 0x000fc60003f06270 */
[----:B------:R-:W-:-:S04]  /*06d0*/  IMAD.MOV.U32 R172, RZ, RZ, R2 ;  /* 0x000000ffffac7224 */ /* 0x000fc800078e0002 */
[----:B------:R-:W-:Y:S01]  /*06e0*/  @!P2 IMAD.MOV R172, RZ, RZ, -R172 ;  /* 0x000000ffffaca224 */ /* 0x000fe200078e0aac */
[----:B------:R-:W-:-:S05]  /*06f0*/  @!P1 LOP3.LUT R172, RZ, R11, RZ, 0x33, !PT ;  /* 0x0000000bffac9212 */ /* 0x000fca00078e33ff */
[----:B------:R-:W-:Y:S02]  /*0700*/  IMAD.MOV R2, RZ, RZ, -R172 ;  /* 0x000000ffff027224 */ /* 0x000fe400078e0aac */
[----:B------:R-:W-:Y:S02]  /*0710*/  IMAD.SHL.U32 R172, R172, 0x100, RZ ;  /* 0x00000100acac7824 */ /* 0x000fe400078e00ff */
[----:B------:R-:W-:Y:S01]  /*0720*/  IMAD R2, R11, R2, R4 ;  /* 0x000000020b027224 */ /* 0x000fe200078e0204 */
[----:B-1----:R-:W-:-:S03]  /*0730*/  LOP3.LUT R3, R0, 0x3f, RZ, 0xc0, !PT ;  /* 0x0000003f00037812 */ /* 0x002fc600078ec0ff */
[----:B------:R-:W-:Y:S01]  /*0740*/  IMAD.IADD R2, R6, 0x1, R2 ;  /* 0x0000000106027824 */ /* 0x000fe200078e0202 */
[----:B------:R-:W-:Y:S02]  /*0750*/  SHF.R.U32.HI R95, RZ, 0x6, R0 ;  /* 0x00000006ff5f7819 */ /* 0x000fe40000011600 */
[----:B------:R-:W-:Y:S01]  /*0760*/  LOP3.LUT R93, R0, 0x7f, RZ, 0xc0, !PT ;  /* 0x0000007f005d7812 */ /* 0x000fe200078ec0ff */
[----:B------:R-:W-:Y:S01]  /*0770*/  IMAD R2, R2, 0x40, R3 ;  /* 0x0000004002027824 */ /* 0x000fe200078e0203 */
[----:B------:R-:W-:Y:S01]  /*0780*/  SGXT.U32 R95, R95, 0x1 ;  /* 0x000000015f5f781a */ /* 0x000fe20000000000 */
[----:B------:R-:W1:Y:S01]  /*0790*/  S2R R3, SR_TID.X ;  /* 0x0000000000037919 */ /* 0x000e620000002100 */
[----:B0-----:R-:W-:Y:S05]  /*07a0*/  @!P0 BRA `(.L_x_0) ;  /* 0x0000003c00a48947 */ /* 0x001fea0003800000 */
[----:B------:R-:W-:Y:S01]  /*07b0*/  IABS R11, R88 ;  /* 0x00000058000b7213 */ /* 0x000fe20000000000 */
[----:B------:R-:W-:Y:S01]  /*07c0*/  ULDC.64 UR14, c[0x0][0x218] ;  /* 0x00008600000e7ab9 */ /* 0x000fe20000000a00 */
[----:B------:R-:W-:Y:S01]  /*07d0*/  IABS R4, R89 ;  /* 0x0000005900047213 */ /* 0x000fe20000000000 */
[----:B------:R-:W-:Y:S01]  /*07e0*/  ULDC UR6, c[0x0][0x234] ;  /* 0x00008d0000067ab9 */ /* 0x000fe20000000800 */
[----:B------:R-:W0:Y:S01]  /*07f0*/  I2F.RP R8, R11 ;  /* 0x0000000b00087306 */ /* 0x000e220000209400 */
[----:B------:R-:W-:Y:S01]  /*0800*/  IABS R10, R2 ;  /* 0x00000002000a7213 */ /* 0x000fe20000000000 */
[----:B------:R-:W-:Y:S01]  /*0810*/  ULDC UR5, c[0x0][0x23c] ;  /* 0x00008f0000057ab9 */ /* 0x000fe20000000800 */
[----:B------:R-:W-:Y:S01]  /*0820*/  ISETP.GE.AND P5, PT, R2, RZ, PT ;  /* 0x000000ff0200720c */ /* 0x000fe20003fa6270 */
[----:B------:R-:W-:Y:S01]  /*0830*/  ULDC.64 UR10, c[0x0][0x210] ;  /* 0x00008400000a7ab9 */ /* 0x000fe20000000a00 */
[----:B------:R-:W-:Y:S02]  /*0840*/  ISETP.NE.AND P3, PT, R88, RZ, PT ;  /* 0x000000ff5800720c */ /* 0x000fe40003f65270 */
[----:B------:R-:W-:-:S02]  /*0850*/  CS2R R72, SRZ ;  /* 0x0000000000487805 */ /* 0x000fc4000001ff00 */
[----:B------:R-:W-:Y:S01]  /*0860*/  SHF.R.S32.HI R71, RZ, 0x2, R0 ;  /* 0x00000002ff477819 */ /* 0x000fe20000011400 */
[----:B------:R-:W2:Y:S01]  /*0870*/  I2F.RP R5, R4 ;  /* 0x0000000400057306 */ /* 0x000ea20000209400 */
[----:B------:R-:W-:Y:S02]  /*0880*/  LOP3.LUT R90, R93, 0x10, RZ, 0x3c, !PT ;  /* 0x000000105d5a7812 */ /* 0x000fe400078e3cff */
[----:B------:R-:W-:Y:S02]  /*0890*/  CS2R R74, SRZ ;  /* 0x00000000004a7805 */ /* 0x000fe4000001ff00 */
[----:B------:R-:W-:Y:S02]  /*08a0*/  SGXT R71, R71, 0x1 ;  /* 0x000000014747781a */ /* 0x000fe40000000200 */
[----:B------:R-:W-:Y:S02]  /*08b0*/  CS2R R76, SRZ ;  /* 0x00000000004c7805 */ /* 0x000fe4000001ff00 */
[----:B------:R-:W-:-:S02]  /*08c0*/  CS2R R78, SRZ ;  /* 0x00000000004e7805 */ /* 0x000fc4000001ff00 */
[----:B------:R-:W-:Y:S02]  /*08d0*/  CS2R R80, SRZ ;  /* 0x0000000000507805 */ /* 0x000fe4000001ff00 */
[----:B------:R-:W-:Y:S01]  /*08e0*/  CS2R R82, SRZ ;  /* 0x0000000000527805 */ /* 0x000fe2000001ff00 */
[----:B0-----:R-:W0:Y:S01]  /*08f0*/  MUFU.RCP R8, R8 ;  /* 0x0000000800087308 */ /* 0x001e220000001000 */
[----:B------:R-:W-:Y:S02]  /*0900*/  CS2R R84, SRZ ;  /* 0x0000000000547805 */ /* 0x000fe4000001ff00 */
[----:B------:R-:W-:-:S05]  /*0910*/  CS2R R86, SRZ ;  /* 0x0000000000567805 */ /* 0x000fca000001ff00 */
[----:B--2---:R-:W-:Y:S01]  /*0920*/  MUFU.RCP R5, R5 ;  /* 0x0000000500057308 */ /* 0x004fe20000001000 */
[----:B0-----:R-:W-:-:S07]  /*0930*/  VIADD R9, R8, 0xffffffe ;  /* 0x0ffffffe08097836 */ /* 0x001fce0000000000 */
[----:B------:R-:W0:Y:S02]  /*0940*/  F2I.FTZ.U32.TRUNC.NTZ R7, R9 ;  /* 0x0000000900077305 */ /* 0x000e24000021f000 */
[----:B0-----:R-:W-:-:S04]  /*0950*/  IMAD.MOV R6, RZ, RZ, -R7 ;  /* 0x000000ffff067224 */ /* 0x001fc800078e0a07 */
[----:B------:R-:W-:Y:S02]  /*0960*/  IMAD R13, R6, R11, RZ ;  /* 0x0000000b060d7224 */ /* 0x000fe400078e02ff */
[----:B------:R-:W-:-:S04]  /*0970*/  IMAD.MOV.U32 R6, RZ, RZ, RZ ;  /* 0x000000ffff067224 */ /* 0x000fc800078e00ff */
[----:B------:R-:W-:-:S04]  /*0980*/  IMAD.HI.U32 R8, R7, R13, R6 ;  /* 0x0000000d07087227 */ /* 0x000fc800078e0006 */
[----:B------:R-:W-:Y:S01]  /*0990*/  VIADD R6, R5, 0xffffffe ;  /* 0x0ffffffe05067836 */ /* 0x000fe20000000000 */
[----:B------:R-:W-:Y:S01]  /*09a0*/  SHF.R.U32.HI R5, RZ, 0x5, R0 ;  /* 0x00000005ff057819 */ /* 0x000fe20000011600 */
[----:B------:R-:W-:Y:S02]  /*09b0*/  IMAD.HI.U32 R8, R8, R10, RZ ;  /* 0x0000000a08087227 */ /* 0x000fe400078e00ff */
[----:B------:R0:W2:Y:S01]  /*09c0*/  F2I.FTZ.U32.TRUNC.NTZ R7, R6 ;  /* 0x0000000600077305 */ /* 0x0000a2000021f000 */
[----:B------:R-:W-:Y:S01]  /*09d0*/  SGXT.U32 R5, R5, 0x2 ;  /* 0x000000020505781a */ /* 0x000fe20000000000 */
[----:B------:R-:W-:-:S03]  /*09e0*/  IMAD.MOV R8, RZ, RZ, -R8 ;  /* 0x000000ffff087224 */ /* 0x000fc600078e0a08 */
[----:B------:R-:W-:Y:S01]  /*09f0*/  LOP3.LUT R20, R172, UR4, R5, 0xfe, !PT ;  /* 0x00000004ac147c12 */ /* 0x000fe2000f8efe05 */
[C---:B------:R-:W-:Y:S01]  /*0a00*/  IMAD R10, R11.reuse, R8, R10 ;  /* 0x000000080b0a7224 */ /* 0x040fe200078e020a */
[----:B------:R-:W-:Y:S01]  /*0a10*/  ULDC UR4, c[0x0][0x240] ;  /* 0x0000900000047ab9 */ /* 0x000fe20000000800 */
[----:B0-----:R-:W-:Y:S01]  /*0a20*/  IMAD.MOV.U32 R6, RZ, RZ, RZ ;  /* 0x000000ffff067224 */ /* 0x001fe200078e00ff */
[----:B------:R-:W-:Y:S02]  /*0a30*/  LOP3.LUT R5, R20, 0x7c, RZ, 0xfc, !PT ;  /* 0x0000007c14057812 */ /* 0x000fe400078efcff */
[----:B------:R-:W-:Y:S02]  /*0a40*/  ISETP.GT.U32.AND P0, PT, R11, R10, PT ;  /* 0x0000000a0b00720c */ /* 0x000fe40003f04070 */
[----:B------:R-:W-:Y:S01]  /*0a50*/  IABS R8, R5 ;  /* 0x0000000500087213 */ /* 0x000fe20000000000 */
[----:B--2---:R-:W-:Y:S01]  /*0a60*/  IMAD.MOV R9, RZ, RZ, -R7 ;  /* 0x000000ffff097224 */ /* 0x004fe200078e0a07 */
[----:B------:R-:W-:-:S02]  /*0a70*/  ISETP.GE.AND P1, PT, R5, RZ, PT ;  /* 0x000000ff0500720c */ /* 0x000fc40003f26270 */
[C---:B------:R-:W-:Y:S01]  /*0a80*/  LOP3.LUT R5, R20.reuse, 0x74, RZ, 0xfc, !PT ;  /* 0x0000007414057812 */ /* 0x040fe200078efcff */
[----:B------:R-:W-:Y:S01]  /*0a90*/  IMAD R9, R9, R4, RZ ;  /* 0x0000000409097224 */ /* 0x000fe200078e02ff */
[----:B------:R-:W-:Y:S02]  /*0aa0*/  LOP3.LUT R14, R20, 0x70, RZ, 0xfc, !PT ;  /* 0x00000070140e7812 */ /* 0x000fe400078efcff */
[----:B------:R-:W-:Y:S01]  /*0ab0*/  ISETP.GE.AND P4, PT, R5, RZ, PT ;  /* 0x000000ff0500720c */ /* 0x000fe20003f86270 */
[----:B------:R-:W-:Y:S01]  /*0ac0*/  IMAD.HI.U32 R7, R7, R9, R6 ;  /* 0x0000000907077227 */ /* 0x000fe200078e0006 */
[----:B------:R-:W-:Y:S02]  /*0ad0*/  SHF.R.S32.HI R6, RZ, 0x1f, R91 ;  /* 0x0000001fff067819 */ /* 0x000fe4000001145b */
[----:B------:R-:W-:Y:S01]  /*0ae0*/  IABS R13, R5 ;  /* 0x00000005000d7213 */ /* 0x000fe20000000000 */
[----:B------:R-:W-:Y:S01]  /*0af0*/  @!P0 IMAD.IADD R10, R10, 0x1, -R11 ;  /* 0x000000010a0a8824 */ /* 0x000fe200078e0a0b */
[----:B------:R-:W-:Y:S01]  /*0b00*/  LEA.HI R91, R6, R91, RZ, 0x5 ;  /* 0x0000005b065b7211 */ /* 0x000fe200078f28ff */
[----:B------:R-:W-:Y:S01]  /*0b10*/  IMAD.MOV.U32 R9, RZ, RZ, R8 ;  /* 0x000000ffff097224 */ /* 0x000fe200078e0008 */
[----:B------:R-:W-:-:S02]  /*0b20*/  LOP3.LUT R6, R20, 0x78, RZ, 0xfc, !PT ;  /* 0x0000007814067812 */ /* 0x000fc400078efcff */
[----:B------:R-:W-:Y:S01]  /*0b30*/  ISETP.GT.U32.AND P0, PT, R11, R10, PT ;  /* 0x0000000a0b00720c */ /* 0x000fe20003f04070 */
[----:B------:R-:W-:Y:S01]  /*0b40*/  IMAD.HI.U32 R8, R7, R9, RZ ;  /* 0x0000000907087227 */ /* 0x000fe200078e00ff */
[----:B------:R-:W-:Y:S02]  /*0b50*/  IABS R15, R14 ;  /* 0x0000000e000f7213 */ /* 0x000fe40000000000 */
[C---:B------:R-:W-:Y:S01]  /*0b60*/  LOP3.LUT R16, R20.reuse, 0x6c, RZ, 0xfc, !PT ;  /* 0x0000006c14107812 */ /* 0x040fe200078efcff */
[----:B------:R-:W-:Y:S01]  /*0b70*/  IMAD.MOV R8, RZ, RZ, -R8 ;  /* 0x000000ffff087224 */ /* 0x000fe200078e0a08 */
[----:B------:R-:W-:Y:S02]  /*0b80*/  LOP3.LUT R18, R20, 0x60, RZ, 0xfc, !PT ;  /* 0x0000006014127812 */ /* 0x000fe400078efcff */
[----:B------:R-:W-:Y:S01]  /*0b90*/  IABS R17, R16 ;  /* 0x0000001000117213 */ /* 0x000fe20000000000 */
[----:B------:R-:W-:Y:S01]  /*0ba0*/  IMAD R9, R4, R8, R9 ;  /* 0x0000000804097224 */ /* 0x000fe200078e0209 */
[----:B------:R-:W-:-:S02]  /*0bb0*/  LOP3.LUT R22, R20, 0x5c, RZ, 0xfc, !PT ;  /* 0x0000005c14167812 */ /* 0x000fc400078efcff */
[----:B------:R-:W-:Y:S01]  /*0bc0*/  IABS R23, R18 ;  /* 0x0000001200177213 */ /* 0x000fe20000000000 */
[----:B------:R-:W-:Y:S01]  /*0bd0*/  @!P0 IMAD.IADD R10, R10, 0x1, -R11 ;  /* 0x000000010a0a8824 */ /* 0x000fe200078e0a0b */
[----:B------:R-:W-:Y:S01]  /*0be0*/  IABS R11, R6 ;  /* 0x00000006000b7213 */ /* 0x000fe20000000000 */
[C---:B------:R-:W-:Y:S01]  /*0bf0*/  IMAD.HI.U32 R8, R7.reuse, R17, RZ ;  /* 0x0000001107087227 */ /* 0x040fe200078e00ff */
[----:B------:R-:W-:Y:S02]  /*0c00*/  ISETP.GT.U32.AND P2, PT, R4, R9, PT ;  /* 0x000000090400720c */ /* 0x000fe40003f44070 */
[----:B------:R-:W-:Y:S01]  /*0c10*/  ISETP.GE.AND P0, PT, R6, RZ, PT ;  /* 0x000000ff0600720c */ /* 0x000fe20003f06270 */
[C---:B------:R-:W-:Y:S01]  /*0c20*/  IMAD.HI.U32 R5, R7.reuse, R11, RZ ;  /* 0x0000000b07057227 */ /* 0x040fe200078e00ff */
[----:B------:R-:W-:Y:S02]  /*0c30*/  IABS R25, R22 ;  /* 0x0000001600197213 */ /* 0x000fe40000000000 */
[C---:B------:R-:W-:Y:S01]  /*0c40*/  LOP3.LUT R24, R20.reuse, 0x28, RZ, 0xfc, !PT ;  /* 0x0000002814187812 */ /* 0x040fe200078efcff */
[----:B------:R-:W-:Y:S01]  /*0c50*/  IMAD.MOV R12, RZ, RZ, -R5 ;  /* 0x000000ffff0c7224 */ /* 0x000fe200078e0a05 */
[----:B------:R-:W-:Y:S01]  /*0c60*/  LOP3.LUT R28, R20, 0x20, RZ, 0xfc, !PT ;  /* 0x00000020141c7812 */ /* 0x000fe200078efcff */
[----:B------:R-:W-:Y:S01]  /*0c70*/  IMAD.HI.U32 R5, R7, R13, RZ ;  /* 0x0000000d07057227 */ /* 0x000fe200078e00ff */
[----:B------:R-:W-:-:S02]  /*0c80*/  IABS R51, R24 ;  /* 0x0000001800337213 */ /* 0x000fc40000000000 */
[----:B------:R-:W-:Y:S01]  /*0c90*/  IABS R55, R28 ;  /* 0x0000001c00377213 */ /* 0x000fe20000000000 */
[----:B------:R-:W-:Y:S01]  /*0ca0*/  IMAD R11, R4, R12, R11 ;  /* 0x0000000c040b7224 */ /* 0x000fe200078e020b */
[C---:B------:R-:W-:Y:S01]  /*0cb0*/  LOP3.LUT R26, R20.reuse, 0x24, RZ, 0xfc, !PT ;  /* 0x00000024141a7812 */ /* 0x040fe200078efcff */
[----:B------:R-:W-:Y:S01]  /*0cc0*/  IMAD.MOV R12, RZ, RZ, -R5 ;  /* 0x000000ffff0c7224 */ /* 0x000fe200078e0a05 */
[C---:B------:R-:W-:Y:S01]  /*0cd0*/  LOP3.LUT R30, R20.reuse, 0x1c, RZ, 0xfc, !PT ;  /* 0x0000001c141e7812 */ /* 0x040fe200078efcff */
[----:B------:R-:W-:Y:S01]  /*0ce0*/  IMAD.MOV.U32 R5, RZ, RZ, R10 ;  /* 0x000000ffff057224 */ /* 0x000fe200078e000a */
[----:B------:R-:W-:Y:S01]  /*0cf0*/  LOP3.LUT R10, R20, 0x68, RZ, 0xfc, !PT ;  /* 0x00000068140a7812 */ /* 0x000fe200078efcff */
[----:B------:R-:W-:Y:S01]  /*0d00*/  IMAD R13, R4, R12, R13 ;  /* 0x0000000c040d7224 */ /* 0x000fe200078e020d */
[----:B------:R-:W-:Y:S01]  /*0d10*/  LOP3.LUT R12, R20, 0x64, RZ, 0xfc, !PT ;  /* 0x00000064140c7812 */ /* 0x000fe200078efcff */
[----:B------:R-:W-:Y:S01]  /*0d20*/  IMAD.HI.U32 R6, R7, R15, RZ ;  /* 0x0000000f07067227 */ /* 0x000fe200078e00ff */
[----:B------:R-:W-:-:S02]  /*0d30*/  IABS R19, R10 ;  /* 0x0000000a00137213 */ /* 0x000fc40000000000 */
[C---:B------:R-:W-:Y:S01]  /*0d40*/  ISETP.GT.U32.AND P6, PT, R4.reuse, R13, PT ;  /* 0x0000000d0400720c */ /* 0x040fe20003fc4070 */
[----:B------:R-:W-:Y:S01]  /*0d50*/  @!P5 IMAD.MOV R5, RZ, RZ, -R5 ;  /* 0x000000ffff05d224 */ /* 0x000fe200078e0a05 */
[----:B------:R-:W-:Y:S01]  /*0d60*/  @!P3 LOP3.LUT R5, RZ, R88, RZ, 0x33, !PT ;  /* 0x00000058ff05b212 */ /* 0x000fe200078e33ff */
[----:B------:R-:W-:Y:S01]  /*0d70*/  IMAD.MOV R6, RZ, RZ, -R6 ;  /* 0x000000ffff067224 */ /* 0x000fe200078e0a06 */
[C---:B------:R-:W-:Y:S01]  /*0d80*/  ISETP.GT.U32.AND P3, PT, R4.reuse, R11, PT ;  /* 0x0000000b0400720c */ /* 0x040fe20003f64070 */
[----:B------:R-:W-:Y:S01]  /*0d90*/  @!P2 IMAD.IADD R9, R9, 0x1, -R4 ;  /* 0x000000010909a824 */ /* 0x000fe200078e0a04 */
[----:B------:R-:W-:Y:S01]  /*0da0*/  IABS R21, R12 ;  /* 0x0000000c00157213 */ /* 0x000fe20000000000 */
[C---:B------:R-:W-:Y:S01]  /*0db0*/  IMAD R15, R4.reuse, R6, R15 ;  /* 0x00000006040f7224 */ /* 0x040fe200078e020f */
[----:B------:R-:W-:Y:S01]  /*0dc0*/  IABS R53, R26 ;  /* 0x0000001a00357213 */ /* 0x000fe20000000000 */
[----:B------:R-:W-:Y:S01]  /*0dd0*/  IMAD.MOV R8, RZ, RZ, -R8 ;  /* 0x000000ffff087224 */ /* 0x000fe200078e0a08 */
[----:B------:R-:W-:Y:S01]  /*0de0*/  ISETP.GT.U32.AND P5, PT, R4, R9, PT ;  /* 0x000000090400720c */ /* 0x000fe20003fa4070 */
[----:B------:R-:W-:Y:S01]  /*0df0*/  IMAD.HI.U32 R6, R7, R19, RZ ;  /* 0x0000001307067227 */ /* 0x000fe200078e00ff */
[----:B------:R-:W-:-:S02]  /*0e00*/  IABS R57, R30 ;  /* 0x0000001e00397213 */ /* 0x000fc40000000000 */
[----:B------:R-:W-:Y:S01]  /*0e10*/  LOP3.LUT R32, R20, 0x18, RZ, 0xfc, !PT ;  /* 0x0000001814207812 */ /* 0x000fe200078efcff */
[--C-:B------:R-:W-:Y:S01]  /*0e20*/  @!P6 IMAD.IADD R13, R13, 0x1, -R4.reuse ;  /* 0x000000010d0de824 */ /* 0x100fe200078e0a04 */
[C---:B------:R-:W-:Y:S01]  /*0e30*/  ISETP.GT.U32.AND P6, PT, R4.reuse, R15, PT ;  /* 0x0000000f0400720c */ /* 0x040fe20003fc4070 */
[C---:B------:R-:W-:Y:S01]  /*0e40*/  IMAD R17, R4.reuse, R8, R17 ;  /* 0x0000000804117224 */ /* 0x040fe200078e0211 */
[----:B------:R-:W-:Y:S01]  /*0e50*/  IABS R59, R32 ;  /* 0x00000020003b7213 */ /* 0x000fe20000000000 */
[----:B------:R-:W-:Y:S01]  /*0e60*/  IMAD.HI.U32 R8, R7, R21, RZ ;  /* 0x0000001507087227 */ /* 0x000fe200078e00ff */
[----:B------:R-:W-:Y:S02]  /*0e70*/  ISETP.GT.U32.AND P2, PT, R4, R13, PT ;  /* 0x0000000d0400720c */ /* 0x000fe40003f44070 */
[C---:B------:R-:W-:Y:S01]  /*0e80*/  LOP3.LUT R34, R20.reuse, 0x14, RZ, 0xfc, !PT ;  /* 0x0000001414227812 */ /* 0x040fe200078efcff */
[----:B------:R-:W-:Y:S01]  /*0e90*/  @!P3 IMAD.IADD R11, R11, 0x1, -R4 ;  /* 0x000000010b0bb824 */ /* 0x000fe200078e0a04 */
[----:B------:R-:W-:Y:S01]  /*0ea0*/  LOP3.LUT R36, R20, 0x10, RZ, 0xfc, !PT ;  /* 0x0000001014247812 */ /* 0x000fe200078efcff */
[----:B------:R-:W-:Y:S01]  /*0eb0*/  IMAD.MOV R8, RZ, RZ, -R8 ;  /* 0x000000ffff087224 */ /* 0x000fe200078e0a08 */
[----:B------:R-:W-:Y:S01]  /*0ec0*/  IABS R61, R34 ;  /* 0x00000022003d7213 */ /* 0x000fe20000000000 */
[--C-:B------:R-:W-:Y:S01]  /*0ed0*/  @!P5 IMAD.IADD R9, R9, 0x1, -R4.reuse ;  /* 0x000000010909d824 */ /* 0x100fe200078e0a04 */
[C---:B------:R-:W-:Y:S01]  /*0ee0*/  ISETP.GT.U32.AND P3, PT, R4.reuse, R11, PT ;  /* 0x0000000b0400720c */ /* 0x040fe20003f64070 */
[C---:B------:R-:W-:Y:S01]  /*0ef0*/  IMAD R21, R4.reuse, R8, R21 ;  /* 0x0000000804157224 */ /* 0x040fe200078e0215 */
[----:B------:R-:W-:Y:S01]  /*0f00*/  ISETP.GT.U32.AND P5, PT, R4, R17, PT ;  /* 0x000000110400720c */ /* 0x000fe20003fa4070 */
[----:B------:R-:W-:Y:S01]  /*0f10*/  @!P6 IMAD.IADD R15, R15, 0x1, -R4 ;  /* 0x000000010f0fe824 */ /* 0x000fe200078e0a04 */
[----:B------:R-:W-:Y:S01]  /*0f20*/  LOP3.LUT R38, R20, 0xc, RZ, 0xfc, !PT ;  /* 0x0000000c14267812 */ /* 0x000fe200078efcff */
[----:B------:R-:W-:Y:S01]  /*0f30*/  IMAD.MOV R6, RZ, RZ, -R6 ;  /* 0x000000ffff067224 */ /* 0x000fe200078e0a06 */
[----:B------:R-:W-:Y:S01]  /*0f40*/  ISETP.GT.U32.AND P6, PT, R4, R21, PT ;  /* 0x000000150400720c */ /* 0x000fe20003fc4070 */
[----:B------:R-:W-:Y:S01]  /*0f50*/  IMAD.HI.U32 R8, R7, R25, RZ ;  /* 0x0000001907087227 */ /* 0x000fe200078e00ff */
[----:B------:R-:W-:-:S02]  /*0f60*/  IABS R63, R36 ;  /* 0x00000024003f7213 */ /* 0x000fc40000000000 */
[----:B------:R-:W-:Y:S01]  /*0f70*/  IABS R69, R20 ;  /* 0x0000001400457213 */ /* 0x000fe20000000000 */
[----:B------:R-:W-:Y:S01]  /*0f80*/  IMAD R19, R4, R6, R19 ;  /* 0x0000000604137224 */ /* 0x000fe200078e0213 */
[C---:B------:R-:W-:Y:S01]  /*0f90*/  LOP3.LUT R40, R20.reuse, 0x8, RZ, 0xfc, !PT ;  /* 0x0000000814287812 */ /* 0x040fe200078efcff */
[--C-:B------:R-:W-:Y:S01]  /*0fa0*/  @!P3 IMAD.IADD R11, R11, 0x1, -R4.reuse ;  /* 0x000000010b0bb824 */ /* 0x100fe200078e0a04 */
[----:B------:R-:W-:Y:S01]  /*0fb0*/  LOP3.LUT R42, R20, 0x4, RZ, 0xfc, !PT ;  /* 0x00000004142a7812 */ /* 0x000fe200078efcff */
[--C-:B------:R-:W-:Y:S01]  /*0fc0*/  @!P5 IMAD.IADD R17, R17, 0x1, -R4.reuse ;  /* 0x000000011111d824 */ /* 0x100fe200078e0a04 */
[----:B------:R-:W-:Y:S01]  /*0fd0*/  ISETP.GT.U32.AND P3, PT, R4, R19, PT ;  /* 0x000000130400720c */ /* 0x000fe20003f64070 */
[----:B------:R-:W-:Y:S01]  /*0fe0*/  IMAD.HI.U32 R6, R7, R23, RZ ;  /* 0x0000001707067227 */ /* 0x000fe200078e00ff */
[----:B------:R-:W-:Y:S02]  /*0ff0*/  ISETP.GE.AND P5, PT, R16, RZ, PT ;  /* 0x000000ff1000720c */ /* 0x000fe40003fa6270 */
[----:B------:R-:W-:Y:S01]  /*1000*/  LOP3.LUT R16, R20, 0x54, RZ, 0xfc, !PT ;  /* 0x0000005414107812 */ /* 0x000fe200078efcff */
[----:B------:R-:W-:Y:S01]  /*1010*/  @!P6 IMAD.IADD R21, R21, 0x1, -R4 ;  /* 0x000000011515e824 */ /* 0x000fe200078e0a04 */
[----:B------:R-:W-:Y:S01]  /*1020*/  ISETP.GT.U32.AND P6, PT, R4, R17, PT ;  /* 0x000000110400720c */ /* 0x000fe20003fc4070 */
[----:B------:R-:W-:Y:S01]  /*1030*/  IMAD.MOV R6, RZ, RZ, -R6 ;  /* 0x000000ffff067224 */ /* 0x000fe200078e0a06 */
[----:B------:R-:W-:Y:S01]  /*1040*/  IABS R29, R16 ;  /* 0x00000010001d7213 */ /* 0x000fe20000000000 */
[----:B------:R-:W-:Y:S01]  /*1050*/  @!P2 IMAD.IADD R13, R13, 0x1, -R4 ;  /* 0x000000010d0da824 */ /* 0x000fe200078e0a04 */
[----:B------:R-:W-:Y:S01]  /*1060*/  ISETP.GE.AND P2, PT, R14, RZ, PT ;  /* 0x000000ff0e00720c */ /* 0x000fe20003f46270 */
[----:B------:R-:W-:Y:S01]  /*1070*/  IMAD.MOV R8, RZ, RZ, -R8 ;  /* 0x000000ffff087224 */ /* 0x000fe200078e0a08 */
[----:B------:R-:W-:Y:S01]  /*1080*/  LOP3.LUT R14, R20, 0x58, RZ, 0xfc, !PT ;  /* 0x00000058140e7812 */ /* 0x000fe200078efcff */
[----:B------:R-:W-:Y:S01]  /*1090*/  IMAD R23, R4, R6, R23 ;  /* 0x0000000604177224 */ /* 0x000fe200078e0217 */
[----:B------:R-:W-:Y:S01]  /*10a0*/  LEA.HI R88, R0, 0x1e, RZ, 0x1a ;  /* 0x0000001e00587811 */ /* 0x000fe200078fd0ff */
[C---:B------:R-:W-:Y:S01]  /*10b0*/  IMAD R25, R4.reuse, R8, R25 ;  /* 0x0000000804197224 */ /* 0x040fe200078e0219 */
[----:B------:R-:W-:Y:S01]  /*10c0*/  IABS R27, R14 ;  /* 0x0000000e001b7213 */ /* 0x000fe20000000000 */
[--C-:B------:R-:W-:Y:S01]  /*10d0*/  @!P3 IMAD.IADD R19, R19, 0x1, -R4.reuse ;  /* 0x000000011313b824 */ /* 0x100fe200078e0a04 */
[C---:B------:R-:W-:Y:S01]  /*10e0*/  ISETP.GT.U32.AND P3, PT, R4.reuse, R15, PT ;  /* 0x0000000f0400720c */ /* 0x040fe20003f64070 */
[----:B------:R-:W-:Y:S01]  /*10f0*/  @!P4 IMAD.MOV R13, RZ, RZ, -R13 ;  /* 0x000000ffff0dc224 */ /* 0x000fe200078e0a0d */
[C---:B------:R-:W-:Y:S01]  /*1100*/  ISETP.GT.U32.AND P4, PT, R4.reuse, R23, PT ;  /* 0x000000170400720c */ /* 0x040fe20003f84070 */
[----:B------:R-:W-:Y:S01]  /*1110*/  @!P6 IMAD.IADD R17, R17, 0x1, -R4 ;  /* 0x000000011111e824 */ /* 0x000fe200078e0a04 */
[----:B------:R-:W-:Y:S01]  /*1120*/  ISETP.GT.U32.AND P6, PT, R4, R25, PT ;  /* 0x000000190400720c */ /* 0x000fe20003fc4070 */
[----:B------:R-:W-:Y:S01]  /*1130*/  IMAD.HI.U32 R6, R7, R27, RZ ;  /* 0x0000001b07067227 */ /* 0x000fe200078e00ff */
[----:B------:R-:W-:-:S03]  /*1140*/  SHF.R.S32.HI R91, RZ, 0x5, R91 ;  /* 0x00000005ff5b7819 */ /* 0x000fc6000001145b */
[----:B------:R-:W-:Y:S01]  /*1150*/  @!P0 IMAD.MOV R11, RZ, RZ, -R11 ;  /* 0x000000ffff0b8224 */ /* 0x000fe200078e0a0b */
[C---:B------:R-:W-:Y:S01]  /*1160*/  ISETP.GT.U32.AND P0, PT, R4.reuse, R21, PT ;  /* 0x000000150400720c */ /* 0x040fe20003f04070 */
[----:B------:R-:W-:Y:S02]  /*1170*/  IMAD.MOV R8, RZ, RZ, -R6 ;  /* 0x000000ffff087224 */ /* 0x000fe400078e0a06 */
[----:B------:R-:W-:Y:S01]  /*1180*/  @!P1 IMAD.MOV R9, RZ, RZ, -R9 ;  /* 0x000000ffff099224 */ /* 0x000fe200078e0a09 */
[----:B------:R-:W-:Y:S01]  /*1190*/  ISETP.GT.U32.AND P1, PT, R4, R19, PT ;  /* 0x000000130400720c */ /* 0x000fe20003f24070 */
[--C-:B------:R-:W-:Y:S01]  /*11a0*/  @!P3 IMAD.IADD R15, R15, 0x1, -R4.reuse ;  /* 0x000000010f0fb824 */ /* 0x100fe200078e0a04 */
[----:B------:R-:W-:Y:S01]  /*11b0*/  ISETP.GE.AND P3, PT, R10, RZ, PT ;  /* 0x000000ff0a00720c */ /* 0x000fe20003f66270 */
[--C-:B------:R-:W-:Y:S01]  /*11c0*/  @!P4 IMAD.IADD R23, R23, 0x1, -R4.reuse ;  /* 0x000000011717c824 */ /* 0x100fe200078e0a04 */
[----:B------:R-:W-:Y:S01]  /*11d0*/  LOP3.LUT R10, R20, 0x50, RZ, 0xfc, !PT ;  /* 0x00000050140a7812 */ /* 0x000fe200078efcff */
[----:B------:R-:W-:Y:S01]  /*11e0*/  IMAD R27, R4, R8, R27 ;  /* 0x00000008041b7224 */ /* 0x000fe200078e021b */
[----:B------:R-:W-:Y:S01]  /*11f0*/  LOP3.LUT R8, R20, 0x4c, RZ, 0xfc, !PT ;  /* 0x0000004c14087812 */ /* 0x000fe200078efcff */
[--C-:B------:R-:W-:Y:S01]  /*1200*/  @!P6 IMAD.IADD R25, R25, 0x1, -R4.reuse ;  /* 0x000000011919e824 */ /* 0x100fe200078e0a04 */
[----:B------:R-:W-:Y:S01]  /*1210*/  IABS R31, R10 ;  /* 0x0000000a001f7213 */ /* 0x000fe20000000000 */
[----:B------:R-:W-:Y:S01]  /*1220*/  @!P2 IMAD.MOV R15, RZ, RZ, -R15 ;  /* 0x000000ffff0fa224 */ /* 0x000fe200078e0a0f */
[C---:B------:R-:W-:Y:S01]  /*1230*/  ISETP.GT.U32.AND P2, PT, R4.reuse, R23, PT ;  /* 0x000000170400720c */ /* 0x040fe20003f44070 */
[----:B------:R-:W-:Y:S01]  /*1240*/  @!P0 IMAD.IADD R21, R21, 0x1, -R4 ;  /* 0x0000000115158824 */ /* 0x000fe200078e0a04 */
[----:B------:R-:W-:Y:S01]  /*1250*/  ISETP.GT.U32.AND P6, PT, R4, R27, PT ;  /* 0x0000001b0400720c */ /* 0x000fe20003fc4070 */
[----:B------:R-:W-:Y:S01]  /*1260*/  IMAD.HI.U32 R6, R7, R29, RZ ;  /* 0x0000001d07067227 */ /* 0x000fe200078e00ff */
[----:B------:R-:W-:-:S02]  /*1270*/  ISETP.GE.AND P0, PT, R18, RZ, PT ;  /* 0x000000ff1200720c */ /* 0x000fc40003f06270 */
[----:B------:R-:W-:Y:S01]  /*1280*/  IABS R33, R8 ;  /* 0x0000000800217213 */ /* 0x000fe20000000000 */
[----:B------:R-:W-:Y:S01]  /*1290*/  @!P1 IMAD.IADD R19, R19, 0x1, -R4 ;  /* 0x0000000113139824 */ /* 0x000fe200078e0a04 */
[----:B------:R-:W-:Y:S01]  /*12a0*/  ISETP.GE.AND P1, PT, R12, RZ, PT ;  /* 0x000000ff0c00720c */ /* 0x000fe20003f26270 */
[----:B------:R-:W-:Y:S01]  /*12b0*/  IMAD.MOV R6, RZ, RZ, -R6 ;  /* 0x000000ffff067224 */ /* 0x000fe200078e0a06 */
[----:B------:R-:W-:Y:S01]  /*12c0*/  LOP3.LUT R12, R20, 0x40, RZ, 0xfc, !PT ;  /* 0x00000040140c7812 */ /* 0x000fe200078efcff */
[----:B------:R-:W-:Y:S01]  /*12d0*/  @!P3 IMAD.MOV R19, RZ, RZ, -R19 ;  /* 0x000000ffff13b224 */ /* 0x000fe200078e0a13 */
[----:B------:R-:W-:Y:S01]  /*12e0*/  ISETP.GE.AND P4, PT, R22, RZ, PT ;  /* 0x000000ff1600720c */ /* 0x000fe20003f86270 */
[----:B------:R-:W-:Y:S01]  /*12f0*/  IMAD R29, R4, R6, R29 ;  /* 0x00000006041d7224 */ /* 0x000fe200078e021d */
[----:B------:R-:W-:Y:S01]  /*1300*/  IABS R39, R12 ;  /* 0x0000000c00277213 */ /* 0x000fe20000000000 */
[--C-:B------:R-:W-:Y:S01]  /*1310*/  @!P2 IMAD.IADD R23, R23, 0x1, -R4.reuse ;  /* 0x000000011717a824 */ /* 0x100fe200078e0a04 */
[----:B------:R-:W-:Y:S01]  /*1320*/  ISETP.GE.AND P2, PT, R16, RZ, PT ;  /* 0x000000ff1000720c */ /* 0x000fe20003f46270 */
[----:B------:R-:W-:Y:S01]  /*1330*/  @!P6 IMAD.IADD R27, R27, 0x1, -R4 ;  /* 0x000000011b1be824 */ /* 0x000fe200078e0a04 */
[----:B------:R-:W-:Y:S01]  /*1340*/  ISETP.GT.U32.AND P3, PT, R4, R29, PT ;  /* 0x0000001d0400720c */ /* 0x000fe20003f64070 */
[----:B------:R-:W-:Y:S01]  /*1350*/  IMAD.HI.U32 R6, R7, R31, RZ ;  /* 0x0000001f07067227 */ /* 0x000fe200078e00ff */
[----:B------:R-:W-:-:S02]  /*1360*/  ISETP.GE.AND P6, PT, R8, RZ, PT ;  /* 0x000000ff0800720c */ /* 0x000fc40003fc6270 */
[----:B------:R-:W-:Y:S01]  /*1370*/  LOP3.LUT R8, R20, 0x48, RZ, 0xfc, !PT ;  /* 0x0000004814087812 */ /* 0x000fe200078efcff */
[----:B------:R-:W-:Y:S01]  /*1380*/  @!P0 IMAD.MOV R23, RZ, RZ, -R23 ;  /* 0x000000ffff178224 */ /* 0x000fe200078e0a17 */
[----:B------:R-:W-:Y:S01]  /*1390*/  ISETP.GT.U32.AND P0, PT, R4, R27, PT ;  /* 0x0000001b0400720c */ /* 0x000fe20003f04070 */
[----:B------:R-:W-:Y:S01]  /*13a0*/  IMAD.MOV R6, RZ, RZ, -R6 ;  /* 0x000000ffff067224 */ /* 0x000fe200078e0a06 */
[----:B------:R-:W-:Y:S01]  /*13b0*/  IABS R35, R8 ;  /* 0x0000000800237213 */ /* 0x000fe20000000000 */
[----:B------:R-:W-:Y:S01]  /*13c0*/  @!P1 IMAD.MOV R21, RZ, RZ, -R21 ;  /* 0x000000ffff159224 */ /* 0x000fe200078e0a15 */
[----:B------:R-:W-:Y:S01]  /*13d0*/  ISETP.GE.AND P1, PT, R14, RZ, PT ;  /* 0x000000ff0e00720c */ /* 0x000fe20003f26270 */
[----:B------:R-:W-:Y:S01]  /*13e0*/  IMAD R31, R4, R6, R31 ;  /* 0x00000006041f7224 */ /* 0x000fe200078e021f */
[C---:B------:R-:W-:Y:S01]  /*13f0*/  LOP3.LUT R14, R20.reuse, 0x3c, RZ, 0xfc, !PT ;  /* 0x0000003c140e7812 */ /* 0x040fe200078efcff */
[----:B------:R-:W-:Y:S01]  /*1400*/  IMAD.HI.U32 R6, R7, R33, RZ ;  /* 0x0000002107067227 */ /* 0x000fe200078e00ff */
[----:B------:R-:W-:-:S02]  /*1410*/  LOP3.LUT R16, R20, 0x34, RZ, 0xfc, !PT ;  /* 0x0000003414107812 */ /* 0x000fc400078efcff */
[----:B------:R-:W-:Y:S01]  /*1420*/  IABS R41, R14 ;  /* 0x0000000e00297213 */ /* 0x000fe20000000000 */
[----:B------:R-:W-:Y:S01]  /*1430*/  IMAD.MOV R6, RZ, RZ, -R6 ;  /* 0x000000ffff067224 */ /* 0x000fe200078e0a06 */
[----:B------:R-:W-:Y:S01]  /*1440*/  LOP3.LUT R18, R20, 0x30, RZ, 0xfc, !PT ;  /* 0x0000003014127812 */ /* 0x000fe200078efcff */
[--C-:B------:R-:W-:Y:S01]  /*1450*/  @!P0 IMAD.IADD R27, R27, 0x1, -R4.reuse ;  /* 0x000000011b1b8824 */ /* 0x100fe200078e0a04 */
[C---:B------:R-:W-:Y:S01]  /*1460*/  ISETP.GT.U32.AND P0, PT, R4.reuse, R31, PT ;  /* 0x0000001f0400720c */ /* 0x040fe20003f04070 */
[C---:B------:R-:W-:Y:S01]  /*1470*/  IMAD R33, R4.reuse, R6, R33 ;  /* 0x0000000604217224 */ /* 0x040fe200078e0221 */
[----:B------:R-:W-:Y:S01]  /*1480*/  IABS R45, R16 ;  /* 0x00000010002d7213 */ /* 0x000fe20000000000 */
[----:B------:R-:W-:Y:S01]  /*1490*/  @!P5 IMAD.MOV R17, RZ, RZ, -R17 ;  /* 0x000000ffff11d224 */ /* 0x000fe200078e0a11 */
[C---:B------:R-:W-:Y:S01]  /*14a0*/  ISETP.GT.U32.AND P5, PT, R4.reuse, R25, PT ;  /* 0x000000190400720c */ /* 0x040fe20003fa4070 */
[----:B------:R-:W-:Y:S01]  /*14b0*/  @!P3 IMAD.IADD R29, R29, 0x1, -R4 ;  /* 0x000000011d1db824 */ /* 0x000fe200078e0a04 */
[----:B------:R-:W-:Y:S01]  /*14c0*/  IABS R47, R18 ;  /* 0x00000012002f7213 */ /* 0x000fe20000000000 */
[----:B------:R-:W-:Y:S01]  /*14d0*/  @!P1 IMAD.MOV R27, RZ, RZ, -R27 ;  /* 0x000000ffff1b9224 */ /* 0x000fe200078e0a1b */
[C---:B------:R-:W-:Y:S01]  /*14e0*/  ISETP.GT.U32.AND P1, PT, R4.reuse, R33, PT ;  /* 0x000000210400720c */ /* 0x040fe20003f24070 */
[----:B------:R-:W-:Y:S01]  /*14f0*/  IMAD.HI.U32 R6, R7, R35, RZ ;  /* 0x0000002307067227 */ /* 0x000fe200078e00ff */
[----:B------:R-:W-:-:S02]  /*1500*/  ISETP.GT.U32.AND P3, PT, R4, R29, PT ;  /* 0x0000001d0400720c */ /* 0x000fc40003f64070 */
[----:B------:R-:W-:Y:S01]  /*1510*/  LOP3.LUT R22, R20, 0x2c, RZ, 0xfc, !PT ;  /* 0x0000002c14167812 */ /* 0x000fe200078efcff */
[--C-:B------:R-:W-:Y:S02]  /*1520*/  @!P0 IMAD.IADD R31, R31, 0x1, -R4.reuse ;  /* 0x000000011f1f8824 */ /* 0x100fe400078e0a04 */
[----:B------:R-:W-:Y:S01]  /*1530*/  IMAD R5, R5, UR6, RZ ;  /* 0x0000000605057c24 */ /* 0x000fe2000f8e02ff */
[----:B------:R-:W-:Y:S01]  /*1540*/  IABS R49, R22 ;  /* 0x0000001600317213 */ /* 0x000fe20000000000 */
[--C-:B------:R-:W-:Y:S01]  /*1550*/  @!P5 IMAD.IADD R25, R25, 0x1, -R4.reuse ;  /* 0x000000011919d824 */ /* 0x100fe200078e0a04 */
[----:B------:R-:W-:Y:S01]  /*1560*/  ISETP.GE.AND P5, PT, R10, RZ, PT ;  /* 0x000000ff0a00720c */ /* 0x000fe20003fa6270 */
[----:B------:R-:W-:Y:S01]  /*1570*/  USHF.R.U32.HI UR6, URZ, 0x4, UR8 ;  /* 0x000000043f067899 */ /* 0x000fe20008011608 */
[----:B------:R-:W-:Y:S01]  /*1580*/  LOP3.LUT R10, R20, 0x44, RZ, 0xfc, !PT ;  /* 0x00000044140a7812 */ /* 0x000fe200078efcff */
[--C-:B------:R-:W-:Y:S01]  /*1590*/  @!P1 IMAD.IADD R33, R33, 0x1, -R4.reuse ;  /* 0x0000000121219824 */ /* 0x100fe200078e0a04 */
[----:B------:R-:W-:Y:S01]  /*15a0*/  ISETP.GT.U32.AND P0, PT, R4, R31, PT ;  /* 0x0000001f0400720c */ /* 0x000fe20003f04070 */
[----:B------:R-:W-:Y:S01]  /*15b0*/  @!P3 IMAD.IADD R29, R29, 0x1, -R4 ;  /* 0x000000011d1db824 */ /* 0x000fe200078e0a04 */
[----:B------:R-:W-:Y:S01]  /*15c0*/  ISETP.GE.AND P3, PT, R10, RZ, PT ;  /* 0x000000ff0a00720c */ /* 0x000fe20003f66270 */
[----:B------:R-:W-:Y:S01]  /*15d0*/  @!P4 IMAD.MOV R25, RZ, RZ, -R25 ;  /* 0x000000ffff19c224 */ /* 0x000fe200078e0a19 */
[----:B------:R-:W-:Y:S01]  /*15e0*/  IABS R37, R10 ;  /* 0x0000000a00257213 */ /* 0x000fe20000000000 */
[----:B------:R-:W-:Y:S01]  /*15f0*/  IMAD.MOV R10, RZ, RZ, -R6 ;  /* 0x000000ffff0a7224 */ /* 0x000fe200078e0a06 */
[----:B------:R-:W-:Y:S01]  /*1600*/  ISETP.GT.U32.AND P1, PT, R4, R33, PT ;  /* 0x000000210400720c */ /* 0x000fe20003f24070 */
[----:B------:R-:W-:Y:S01]  /*1610*/  IMAD.HI.U32 R6, R7, R39, RZ ;  /* 0x0000002707067227 */ /* 0x000fe200078e00ff */
[----:B------:R-:W-:Y:S01]  /*1620*/  ISETP.GE.AND P4, PT, R8, RZ, PT ;  /* 0x000000ff0800720c */ /* 0x000fe20003f86270 */
[----:B------:R-:W-:-:S02]  /*1630*/  USGXT.U32 UR6, UR6, 0xe ;  /* 0x0000000e0606789a */ /* 0x000fc40008000000 */
[----:B------:R-:W-:Y:S02]  /*1640*/  IMAD R35, R4, R10, R35 ;  /* 0x0000000a04237224 */ /* 0x000fe400078e0223 */
[----:B------:R-:W-:Y:S02]  /*1650*/  IMAD.MOV R10, RZ, RZ, -R6 ;  /* 0x000000ffff0a7224 */ /* 0x000fe400078e0a06 */
[----:B------:R-:W-:-:S04]  /*1660*/  IMAD.HI.U32 R6, R7, R41, RZ ;  /* 0x0000002907067227 */ /* 0x000fc800078e00ff */
[C---:B------:R-:W-:Y:S02]  /*1670*/  IMAD R39, R4.reuse, R10, R39 ;  /* 0x0000000a04277224 */ /* 0x040fe400078e0227 */
[----:B------:R-:W-:Y:S02]  /*1680*/  IMAD.MOV R6, RZ, RZ, -R6 ;  /* 0x000000ffff067224 */ /* 0x000fe400078e0a06 */
[----:B------:R-:W-:Y:S01]  /*1690*/  @!P1 IMAD.IADD R33, R33, 0x1, -R4 ;  /* 0x0000000121219824 */ /* 0x000fe200078e0a04 */
[C---:B------:R-:W-:Y:S01]  /*16a0*/  ISETP.GT.U32.AND P1, PT, R4.reuse, R39, PT ;  /* 0x000000270400720c */ /* 0x040fe20003f24070 */
[C---:B------:R-:W-:Y:S02]  /*16b0*/  IMAD R41, R4.reuse, R6, R41 ;  /* 0x0000000604297224 */ /* 0x040fe400078e0229 */
[----:B------:R-:W-:Y:S02]  /*16c0*/  @!P6 IMAD.MOV R33, RZ, RZ, -R33 ;  /* 0x000000ffff21e224 */ /* 0x000fe400078e0a21 */
[----:B------:R-:W-:Y:S01]  /*16d0*/  IMAD.HI.U32 R8, R7, R37, RZ ;  /* 0x0000002507087227 */ /* 0x000fe200078e00ff */
[----:B------:R-:W-:-:S03]  /*16e0*/  ISETP.GT.U32.AND P6, PT, R4, R41, PT ;  /* 0x000000290400720c */ /* 0x000fc60003fc4070 */
[----:B------:R-:W-:Y:S02]  /*16f0*/  IMAD.MOV R8, RZ, RZ, -R8 ;  /* 0x000000ffff087224 */ /* 0x000fe400078e0a08 */
[--C-:B------:R-:W-:Y:S01]  /*1700*/  @!P0 IMAD.IADD R31, R31, 0x1, -R4.reuse ;  /* 0x000000011f1f8824 */ /* 0x100fe200078e0a04 */
[C---:B------:R-:W-:Y:S01]  /*1710*/  ISETP.GT.U32.AND P0, PT, R4.reuse, R35, PT ;  /* 0x000000230400720c */ /* 0x040fe20003f04070 */
[----:B------:R-:W-:Y:S02]  /*1720*/  @!P1 IMAD.IADD R39, R39, 0x1, -R4 ;  /* 0x0000000127279824 */ /* 0x000fe400078e0a04 */
[C---:B------:R-:W-:Y:S02]  /*1730*/  IMAD R37, R4.reuse, R8, R37 ;  /* 0x0000000804257224 */ /* 0x040fe400078e0225 */
[----:B------:R-:W-:Y:S01]  /*1740*/  IMAD.HI.U32 R8, R7, R45, RZ ;  /* 0x0000002d07087227 */ /* 0x000fe200078e00ff */
[----:B------:R-:W-:-:S03]  /*1750*/  ISETP.GT.U32.AND P1, PT, R4, R39, PT ;  /* 0x000000270400720c */ /* 0x000fc60003f24070 */
[----:B------:R-:W-:Y:S02]  /*1760*/  @!P6 IMAD.IADD R41, R41, 0x1, -R4 ;  /* 0x000000012929e824 */ /* 0x000fe400078e0a04 */
[----:B------:R-:W-:-:S03]  /*1770*/  IMAD.HI.U32 R10, R7, R47, RZ ;  /* 0x0000002f070a7227 */ /* 0x000fc600078e00ff */
[C---:B------:R-:W-:Y:S01]  /*1780*/  ISETP.GT.U32.AND P6, PT, R4.reuse, R41, PT ;  /* 0x000000290400720c */ /* 0x040fe20003fc4070 */
[----:B------:R-:W-:Y:S02]  /*1790*/  IMAD.MOV R8, RZ, RZ, -R8 ;  /* 0x000000ffff087224 */ /* 0x000fe400078e0a08 */
[----:B------:R-:W-:Y:S01]  /*17a0*/  @!P5 IMAD.MOV R31, RZ, RZ, -R31 ;  /* 0x000000ffff1fd224 */ /* 0x000fe200078e0a1f */
[C---:B------:R-:W-:Y:S01]  /*17b0*/  ISETP.GT.U32.AND P5, PT, R4.reuse, R37, PT ;  /* 0x000000250400720c */ /* 0x040fe20003fa4070 */
[----:B------:R-:W-:Y:S02]  /*17c0*/  IMAD.MOV R10, RZ, RZ, -R10 ;  /* 0x000000ffff0a7224 */ /* 0x000fe400078e0a0a */
[C---:B------:R-:W-:Y:S02]  /*17d0*/  IMAD R45, R4.reuse, R8, R45 ;  /* 0x00000008042d7224 */ /* 0x040fe400078e022d */
[C---:B------:R-:W-:Y:S02]  /*17e0*/  IMAD R47, R4.reuse, R10, R47 ;  /* 0x0000000a042f7224 */ /* 0x040fe400078e022f */
[--C-:B------:R-:W-:Y:S01]  /*17f0*/  @!P1 IMAD.IADD R39, R39, 0x1, -R4.reuse ;  /* 0x0000000127279824 */ /* 0x100fe200078e0a04 */
[C---:B------:R-:W-:Y:S01]  /*1800*/  ISETP.GT.U32.AND P1, PT, R4.reuse, R45, PT ;  /* 0x0000002d0400720c */ /* 0x040fe20003f24070 */
[--C-:B------:R-:W-:Y:S01]  /*1810*/  @!P6 IMAD.IADD R41, R41, 0x1, -R4.reuse ;  /* 0x000000012929e824 */ /* 0x100fe200078e0a04 */
[----:B------:R-:W-:Y:S01]  /*1820*/  ISETP.GT.U32.AND P6, PT, R4, R47, PT ;  /* 0x0000002f0400720c */ /* 0x000fe20003fc4070 */
[----:B------:R-:W-:Y:S01]  /*1830*/  @!P2 IMAD.MOV R29, RZ, RZ, -R29 ;  /* 0x000000ffff1da224 */ /* 0x000fe200078e0a1d */
[----:B------:R-:W-:Y:S01]  /*1840*/  ISETP.GE.AND P2, PT, R12, RZ, PT ;  /* 0x000000ff0c00720c */ /* 0x000fe20003f46270 */
[----:B------:R-:W-:Y:S01]  /*1850*/  @!P5 IMAD.IADD R37, R37, 0x1, -R4 ;  /* 0x000000012525d824 */ /* 0x000fe200078e0a04 */
[----:B------:R-:W-:Y:S01]  /*1860*/  LOP3.LUT R12, R20, 0x38, RZ, 0xfc, !PT ;  /* 0x00000038140c7812 */ /* 0x000fe200078efcff */
[----:B------:R-:W-:-:S03]  /*1870*/  IMAD.HI.U32 R8, R7, R51, RZ ;  /* 0x0000003307087227 */ /* 0x000fc600078e00ff */
[----:B------:R-:W-:Y:S01]  /*1880*/  IABS R43, R12 ;  /* 0x0000000c002b7213 */ /* 0x000fe20000000000 */
[--C-:B------:R-:W-:Y:S01]  /*1890*/  @!P0 IMAD.IADD R35, R35, 0x1, -R4.reuse ;  /* 0x0000000123238824 */ /* 0x100fe200078e0a04 */
[C---:B------:R-:W-:Y:S01]  /*18a0*/  ISETP.GT.U32.AND P5, PT, R4.reuse, R37, PT ;  /* 0x000000250400720c */ /* 0x040fe20003fa4070 */
[----:B------:R-:W-:Y:S02]  /*18b0*/  @!P1 IMAD.IADD R45, R45, 0x1, -R4 ;  /* 0x000000012d2d9824 */ /* 0x000fe400078e0a04 */
[----:B------:R-:W-:Y:S01]  /*18c0*/  IMAD.HI.U32 R6, R7, R43, RZ ;  /* 0x0000002b07067227 */ /* 0x000fe200078e00ff */
[----:B------:R-:W-:-:S03]  /*18d0*/  ISETP.GT.U32.AND P0, PT, R4, R35, PT ;  /* 0x000000230400720c */ /* 0x000fc60003f04070 */
[----:B------:R-:W-:Y:S01]  /*18e0*/  @!P6 IMAD.IADD R47, R47, 0x1, -R4 ;  /* 0x000000012f2fe824 */ /* 0x000fe200078e0a04 */
[C---:B------:R-:W-:Y:S01]  /*18f0*/  ISETP.GT.U32.AND P6, PT, R4.reuse, R45, PT ;  /* 0x0000002d0400720c */ /* 0x040fe20003fc4070 */
[----:B------:R-:W-:Y:S02]  /*1900*/  IMAD.MOV R6, RZ, RZ, -R6 ;  /* 0x000000ffff067224 */ /* 0x000fe400078e0a06 */
[----:B------:R-:W-:Y:S02]  /*1910*/  IMAD.MOV R8, RZ, RZ, -R8 ;  /* 0x000000ffff087224 */ /* 0x000fe400078e0a08 */
[----:B------:R-:W-:Y:S02]  /*1920*/  IMAD R43, R4, R6, R43 ;  /* 0x00000006042b7224 */ /* 0x000fe400078e022b */
[----:B------:R-:W-:-:S04]  /*1930*/  IMAD.HI.U32 R6, R7, R49, RZ ;  /* 0x0000003107067227 */ /* 0x000fc800078e00ff */
[----:B------:R-:W-:Y:S01]  /*1940*/  @!P5 IMAD.IADD R37, R37, 0x1, -R4 ;  /* 0x000000012525d824 */ /* 0x000fe200078e0a04 */
[C---:B------:R-:W-:Y:S01]  /*1950*/  ISETP.GT.U32.AND P5, PT, R4.reuse, R43, PT ;  /* 0x0000002b0400720c */ /* 0x040fe20003fa4070 */
[C---:B------:R-:W-:Y:S02]  /*1960*/  IMAD R51, R4.reuse, R8, R51 ;  /* 0x0000000804337224 */ /* 0x040fe400078e0233 */
[----:B------:R-:W-:Y:S02]  /*1970*/  IMAD.MOV R6, RZ, RZ, -R6 ;  /* 0x000000ffff067224 */ /* 0x000fe400078e0a06 */
[----:B------:R-:W-:Y:S01]  /*1980*/  @!P6 IMAD.IADD R45, R45, 0x1, -R4 ;  /* 0x000000012d2de824 */ /* 0x000fe200078e0a04 */
[C---:B------:R-:W-:Y:S01]  /*1990*/  ISETP.GT.U32.AND P6, PT, R4.reuse, R51, PT ;  /* 0x000000330400720c */ /* 0x040fe20003fc4070 */
[----:B------:R-:W-:Y:S02]  /*19a0*/  IMAD R49, R4, R6, R49 ;  /* 0x0000000604317224 */ /* 0x000fe400078e0231 */
[----:B------:R-:W-:-:S04]  /*19b0*/  IMAD.HI.U32 R6, R7, R55, RZ ;  /* 0x0000003707067227 */ /* 0x000fc800078e00ff */
[----:B------:R-:W-:Y:S02]  /*19c0*/  IMAD.MOV R8, RZ, RZ, -R6 ;  /* 0x000000ffff087224 */ /* 0x000fe400078e0a06 */
[--C-:B------:R-:W-:Y:S01]  /*19d0*/  @!P0 IMAD.IADD R35, R35, 0x1, -R4.reuse ;  /* 0x0000000123238824 */ /* 0x100fe200078e0a04 */
[----:B------:R-:W-:Y:S01]  /*19e0*/  ISETP.GE.AND P0, PT, R14, RZ, PT ;  /* 0x000000ff0e00720c */ /* 0x000fe20003f06270 */
[--C-:B------:R-:W-:Y:S01]  /*19f0*/  @!P5 IMAD.IADD R43, R43, 0x1, -R4.reuse ;  /* 0x000000012b2bd824 */ /* 0x100fe200078e0a04 */
[----:B------:R-:W-:Y:S01]  /*1a00*/  IABS R14, R38 ;  /* 0x00000026000e7213 */ /* 0x000fe20000000000 */
[----:B------:R-:W-:Y:S01]  /*1a10*/  IMAD R55, R4, R8, R55 ;  /* 0x0000000804377224 */ /* 0x000fe200078e0237 */
[----:B------:R-:W-:Y:S01]  /*1a20*/  ISETP.GE.AND P5, PT, R12, RZ, PT ;  /* 0x000000ff0c00720c */ /* 0x000fe20003fa6270 */
[----:B------:R-:W-:Y:S01]  /*1a30*/  @!P4 IMAD.MOV R35, RZ, RZ, -R35 ;  /* 0x000000ffff23c224 */ /* 0x000fe200078e0a23 */
[C---:B------:R-:W-:Y:S01]  /*1a40*/  ISETP.GT.U32.AND P1, PT, R4.reuse, R43, PT ;  /* 0x0000002b0400720c */ /* 0x040fe20003f24070 */
[----:B------:R-:W-:Y:S01]  /*1a50*/  @!P6 IMAD.IADD R51, R51, 0x1, -R4 ;  /* 0x000000013333e824 */ /* 0x000fe200078e0a04 */
[C---:B------:R-:W-:Y:S01]  /*1a60*/  ISETP.GT.U32.AND P4, PT, R4.reuse, R47, PT ;  /* 0x0000002f0400720c */ /* 0x040fe20003f84070 */
[----:B------:R-:W-:Y:S01]  /*1a70*/  IMAD.HI.U32 R10, R7, R53, RZ ;  /* 0x00000035070a7227 */ /* 0x000fe200078e00ff */
[----:B------:R-:W-:-:S03]  /*1a80*/  ISETP.GT.U32.AND P6, PT, R4, R55, PT ;  /* 0x000000370400720c */ /* 0x000fc60003fc4070 */
[----:B------:R-:W-:-:S04]  /*1a90*/  IMAD.HI.U32 R6, R7, R57, RZ ;  /* 0x0000003907067227 */ /* 0x000fc800078e00ff */
[----:B------:R-:W-:Y:S02]  /*1aa0*/  IMAD.MOV R10, RZ, RZ, -R10 ;  /* 0x000000ffff0a7224 */ /* 0x000fe400078e0a0a */
[----:B------:R-:W-:Y:S02]  /*1ab0*/  IMAD.MOV R6, RZ, RZ, -R6 ;  /* 0x000000ffff067224 */ /* 0x000fe400078e0a06 */
[C---:B------:R-:W-:Y:S02]  /*1ac0*/  IMAD R53, R4.reuse, R10, R53 ;  /* 0x0000000a04357224 */ /* 0x040fe400078e0235 */
[C---:B------:R-:W-:Y:S02]  /*1ad0*/  IMAD R57, R4.reuse, R6, R57 ;  /* 0x0000000604397224 */ /* 0x040fe400078e0239 */
[--C-:B------:R-:W-:Y:S01]  /*1ae0*/  @!P1 IMAD.IADD R43, R43, 0x1, -R4.reuse ;  /* 0x000000012b2b9824 */ /* 0x100fe200078e0a04 */
[C---:B------:R-:W-:Y:S01]  /*1af0*/  ISETP.GT.U32.AND P1, PT, R4.reuse, R49, PT ;  /* 0x000000310400720c */ /* 0x040fe20003f24070 */
[--C-:B------:R-:W-:Y:S01]  /*1b00*/  @!P4 IMAD.IADD R47, R47, 0x1, -R4.reuse ;  /* 0x000000012f2fc824 */ /* 0x100fe200078e0a04 */
[C---:B------:R-:W-:Y:S01]  /*1b10*/  ISETP.GT.U32.AND P4, PT, R4.reuse, R53, PT ;  /* 0x000000350400720c */ /* 0x040fe20003f84070 */
[----:B------:R-:W-:Y:S01]  /*1b20*/  @!P6 IMAD.IADD R55, R55, 0x1, -R4 ;  /* 0x000000013737e824 */ /* 0x000fe200078e0a04 */
[----:B------:R-:W-:Y:S01]  /*1b30*/  ISETP.GT.U32.AND P6, PT, R4, R57, PT ;  /* 0x000000390400720c */ /* 0x000fe20003fc4070 */
[----:B------:R-:W-:-:S04]  /*1b40*/  IMAD.HI.U32 R8, R7, R59, RZ ;  /* 0x0000003b07087227 */ /* 0x000fc800078e00ff */
[----:B------:R-:W-:Y:S02]  /*1b50*/  IMAD.MOV R8, RZ, RZ, -R8 ;  /* 0x000000ffff087224 */ /* 0x000fe400078e0a08 */
[----:B------:R-:W-:-:S04]  /*1b60*/  IMAD.HI.U32 R10, R7, R61, RZ ;  /* 0x0000003d070a7227 */ /* 0x000fc800078e00ff */
[----:B------:R-:W-:Y:S02]  /*1b70*/  IMAD R59, R4, R8, R59 ;  /* 0x00000008043b7224 */ /* 0x000fe400078e023b */
[--C-:B------:R-:W-:Y:S01]  /*1b80*/  @!P1 IMAD.IADD R49, R49, 0x1, -R4.reuse ;  /* 0x0000000131319824 */ /* 0x100fe200078e0a04 */
[----:B------:R-:W-:Y:S01]  /*1b90*/  ISETP.GE.AND P1, PT, R16, RZ, PT ;  /* 0x000000ff1000720c */ /* 0x000fe20003f26270 */
[--C-:B------:R-:W-:Y:S01]  /*1ba0*/  @!P4 IMAD.IADD R53, R53, 0x1, -R4.reuse ;  /* 0x000000013535c824 */ /* 0x100fe200078e0a04 */
[----:B------:R-:W-:Y:S01]  /*1bb0*/  ISETP.GE.AND P4, PT, R18, RZ, PT ;  /* 0x000000ff1200720c */ /* 0x000fe20003f86270 */
[----:B------:R-:W-:Y:S01]  /*1bc0*/  @!P6 IMAD.IADD R57, R57, 0x1, -R4 ;  /* 0x000000013939e824 */ /* 0x000fe200078e0a04 */
[C---:B------:R-:W-:Y:S01]  /*1bd0*/  ISETP.GT.U32.AND P6, PT, R4.reuse, R59, PT ;  /* 0x0000003b0400720c */ /* 0x040fe20003fc4070 */
[----:B------:R-:W-:Y:S01]  /*1be0*/  IMAD.HI.U32 R6, R7, R63, RZ ;  /* 0x0000003f07067227 */ /* 0x000fe200078e00ff */
[----:B------:R-:W-:Y:S02]  /*1bf0*/  IABS R16, R40 ;  /* 0x0000002800107213 */ /* 0x000fe40000000000 */
[----:B------:R-:W-:Y:S01]  /*1c00*/  IABS R18, R42 ;  /* 0x0000002a00127213 */ /* 0x000fe20000000000 */
[----:B------:R-:W-:Y:S01]  /*1c10*/  @!P3 IMAD.MOV R37, RZ, RZ, -R37 ;  /* 0x000000ffff25b224 */ /* 0x000fe200078e0a25 */
[C---:B------:R-:W-:Y:S01]  /*1c20*/  ISETP.GT.U32.AND P3, PT, R4.reuse, R49, PT ;  /* 0x000000310400720c */ /* 0x040fe20003f64070 */
[----:B------:R-:W-:Y:S01]  /*1c30*/  @!P2 IMAD.MOV R39, RZ, RZ, -R39 ;  /* 0x000000ffff27a224 */ /* 0x000fe200078e0a27 */
[C---:B------:R-:W-:Y:S01]  /*1c40*/  ISETP.GT.U32.AND P2, PT, R4.reuse, R51, PT ;  /* 0x000000330400720c */ /* 0x040fe20003f44070 */
[----:B------:R-:W-:Y:S01]  /*1c50*/  @!P0 IMAD.MOV R41, RZ, RZ, -R41 ;  /* 0x000000ffff298224 */ /* 0x000fe200078e0a29 */
[----:B------:R-:W-:Y:S01]  /*1c60*/  ISETP.GT.U32.AND P0, PT, R4, R53, PT ;  /* 0x000000350400720c */ /* 0x000fe20003f04070 */
[----:B------:R-:W-:-:S02]  /*1c70*/  IMAD.MOV R10, RZ, RZ, -R10 ;  /* 0x000000ffff0a7224 */ /* 0x000fc400078e0a0a */
[----:B------:R-:W-:-:S04]  /*1c80*/  IMAD.HI.U32 R8, R7, R14, RZ ;  /* 0x0000000e07087227 */ /* 0x000fc800078e00ff */
[----:B------:R-:W-:-:S04]  /*1c90*/  IMAD.HI.U32 R12, R7, R69, RZ ;  /* 0x00000045070c7227 */ /* 0x000fc800078e00ff */
[----:B------:R-:W-:Y:S02]  /*1ca0*/  IMAD.MOV R6, RZ, RZ, -R6 ;  /* 0x000000ffff067224 */ /* 0x000fe400078e0a06 */
[----:B------:R-:W-:Y:S02]  /*1cb0*/  IMAD R61, R4, R10, R61 ;  /* 0x0000000a043d7224 */ /* 0x000fe400078e023d */
[----:B------:R-:W-:Y:S02]  /*1cc0*/  IMAD.MOV R65, RZ, RZ, -R8 ;  /* 0x000000ffff417224 */ /* 0x000fe400078e0a08 */
[----:B------:R-:W-:Y:S02]  /*1cd0*/  IMAD.MOV R12, RZ, RZ, -R12 ;  /* 0x000000ffff0c7224 */ /* 0x000fe400078e0a0c */
[----:B------:R-:W-:-:S04]  /*1ce0*/  IMAD.HI.U32 R10, R7, R16, RZ ;  /* 0x00000010070a7227 */ /* 0x000fc800078e00ff */
[----:B------:R-:W-:Y:S02]  /*1cf0*/  IMAD R63, R4, R6, R63 ;  /* 0x00000006043f7224 */ /* 0x000fe400078e023f */
[----:B------:R-:W-:-:S04]  /*1d00*/  IMAD.HI.U32 R6, R7, R18, RZ ;  /* 0x0000001207067227 */ /* 0x000fc800078e00ff */
[C---:B------:R-:W-:Y:S01]  /*1d10*/  IMAD R7, R4.reuse, R65, R14 ;  /* 0x0000004104077224 */ /* 0x040fe200078e020e */
[C---:B------:R-:W-:Y:S01]  /*1d20*/  LOP3.LUT R14, R95.reuse, 0xa, RZ, 0xfc, !PT ;  /* 0x0000000a5f0e7812 */ /* 0x040fe200078efcff */
[C---:B------:R-:W-:Y:S01]  /*1d30*/  IMAD R69, R4.reuse, R12, R69 ;  /* 0x0000000c04457224 */ /* 0x040fe200078e0245 */
[----:B------:R-:W-:Y:S01]  /*1d40*/  LOP3.LUT R12, R95, 0x6, RZ, 0xfc, !PT ;  /* 0x000000065f0c7812 */ /* 0x000fe200078efcff */
[----:B------:R-:W-:Y:S01]  /*1d50*/  @!P6 IMAD.IADD R59, R59, 0x1, -R4 ;  /* 0x000000013b3be824 */ /* 0x000fe200078e0a04 */
[C---:B------:R-:W-:Y:S01]  /*1d60*/  ISETP.GT.U32.AND P6, PT, R4.reuse, R57, PT ;  /* 0x000000390400720c */ /* 0x040fe20003fc4070 */
[----:B------:R-:W-:Y:S01]  /*1d70*/  @!P4 IMAD.MOV R47, RZ, RZ, -R47 ;  /* 0x000000ffff2fc224 */ /* 0x000fe200078e0a2f */
[C---:B------:R-:W-:Y:S01]  /*1d80*/  ISETP.GT.U32.AND P4, PT, R4.reuse, R61, PT ;  /* 0x0000003d0400720c */ /* 0x040fe20003f84070 */
[----:B------:R-:W-:Y:S01]  /*1d90*/  IMAD.MOV R67, RZ, RZ, -R10 ;  /* 0x000000ffff437224 */ /* 0x000fe200078e0a0a */
[----:B------:R-:W-:Y:S01]  /*1da0*/  LOP3.LUT R10, R95, 0x2, RZ, 0xfc, !PT ;  /* 0x000000025f0a7812 */ /* 0x000fe200078efcff */
[----:B------:R-:W-:Y:S01]  /*1db0*/  @!P5 IMAD.MOV R43, RZ, RZ, -R43 ;  /* 0x000000ffff2bd224 */ /* 0x000fe200078e0a2b */
[C---:B------:R-:W-:Y:S01]  /*1dc0*/  ISETP.GT.U32.AND P5, PT, R4.reuse, R55, PT ;  /* 0x000000370400720c */ /* 0x040fe20003fa4070 */
[----:B------:R-:W-:Y:S01]  /*1dd0*/  @!P1 IMAD.MOV R45, RZ, RZ, -R45 ;  /* 0x000000ffff2d9224 */ /* 0x000fe200078e0a2d */
[C---:B------:R-:W-:Y:S01]  /*1de0*/  ISETP.GT.U32.AND P1, PT, R4.reuse, R59, PT ;  /* 0x0000003b0400720c */ /* 0x040fe20003f24070 */
[--C-:B------:R-:W-:Y:S01]  /*1df0*/  @!P3 IMAD.IADD R49, R49, 0x1, -R4.reuse ;  /* 0x000000013131b824 */ /* 0x100fe200078e0a04 */
[C---:B------:R-:W-:Y:S01]  /*1e00*/  ISETP.GT.U32.AND P3, PT, R4.reuse, R63, PT ;  /* 0x0000003f0400720c */ /* 0x040fe20003f64070 */
[--C-:B------:R-:W-:Y:S01]  /*1e10*/  @!P2 IMAD.IADD R51, R51, 0x1, -R4.reuse ;  /* 0x000000013333a824 */ /* 0x100fe200078e0a04 */
[C---:B------:R-:W-:Y:S01]  /*1e20*/  ISETP.GT.U32.AND P2, PT, R4.reuse, R7, PT ;  /* 0x000000070400720c */ /* 0x040fe20003f44070 */
[----:B------:R-:W-:Y:S01]  /*1e30*/  @!P0 IMAD.IADD R53, R53, 0x1, -R4 ;  /* 0x0000000135358824 */ /* 0x000fe200078e0a04 */
[C---:B------:R-:W-:Y:S01]  /*1e40*/  ISETP.GT.U32.AND P0, PT, R4.reuse, R69, PT ;  /* 0x000000450400720c */ /* 0x040fe20003f04070 */
[----:B------:R-:W-:Y:S01]  /*1e50*/  IMAD R65, R4, R67, R16 ;  /* 0x0000004304417224 */ /* 0x000fe200078e0210 */
[----:B------:R-:W-:Y:S01]  /*1e60*/  LOP3.LUT R16, R95, 0x10, RZ, 0xfc, !PT ;  /* 0x000000105f107812 */ /* 0x000fe200078efcff */
[----:B------:R-:W-:-:S02]  /*1e70*/  IMAD.MOV R67, RZ, RZ, -R6 ;  /* 0x000000ffff437224 */ /* 0x000fc400078e0a06 */
[----:B------:R-:W-:Y:S01]  /*1e80*/  @!P6 IMAD.IADD R57, R57, 0x1, -R4 ;  /* 0x000000013939e824 */ /* 0x000fe200078e0a04 */
[C---:B------:R-:W-:Y:S01]  /*1e90*/  ISETP.GT.U32.AND P6, PT, R4.reuse, R65, PT ;  /* 0x000000410400720c */ /* 0x040fe20003fc4070 */
[C---:B------:R-:W-:Y:S01]  /*1ea0*/  IMAD R67, R4.reuse, R67, R18 ;  /* 0x0000004304437224 */ /* 0x040fe200078e0212 */
[----:B------:R-:W-:Y:S01]  /*1eb0*/  LOP3.LUT R18, R95, 0x14, RZ, 0xfc, !PT ;  /* 0x000000145f127812 */ /* 0x000fe200078efcff */
[--C-:B------:R-:W-:Y:S02]  /*1ec0*/  @!P4 IMAD.IADD R61, R61, 0x1, -R4.reuse ;  /* 0x000000013d3dc824 */ /* 0x100fe400078e0a04 */
[--C-:B------:R-:W-:Y:S01]  /*1ed0*/  @!P5 IMAD.IADD R55, R55, 0x1, -R4.reuse ;  /* 0x000000013737d824 */ /* 0x100fe200078e0a04 */
[----:B------:R-:W-:Y:S01]  /*1ee0*/  ISETP.GT.U32.AND P4, PT, R4, R67, PT ;  /* 0x000000430400720c */ /* 0x000fe20003f84070 */
[--C-:B------:R-:W-:Y:S01]  /*1ef0*/  @!P1 IMAD.IADD R59, R59, 0x1, -R4.reuse ;  /* 0x000000013b3b9824 */ /* 0x100fe200078e0a04 */
[----:B------:R-:W-:Y:S01]  /*1f00*/  ISETP.GE.AND P5, PT, R22, RZ, PT ;  /* 0x000000ff1600720c */ /* 0x000fe20003fa6270 */
        /* <DEDUP_REMOVED lines=8> */
[----:B------:R-:W-:Y:S01]  /*1f90*/  IMAD.SHL.U32 R6, R0, 0x20, RZ ;  /* 0x0000002000067824 */ /* 0x000fe200078e00ff */
[----:B------:R-:W-:Y:S01]  /*1fa0*/  ISETP.GE.AND P6, PT, R32, RZ, PT ;  /* 0x000000ff2000720c */ /* 0x000fe20003fc6270 */
[--C-:B------:R-:W-:Y:S01]  /*1fb0*/  @!P4 IMAD.IADD R67, R67, 0x1, -R4.reuse ;  /* 0x000000014343c824 */ /* 0x100fe200078e0a04 */
[C---:B------:R-:W-:Y:S01]  /*1fc0*/  ISETP.GT.U32.AND P4, PT, R4.reuse, R61, PT ;  /* 0x0000003d0400720c */ /* 0x040fe20003f84070 */
[----:B------:R-:W-:Y:S01]  /*1fd0*/  @!P5 IMAD.MOV R49, RZ, RZ, -R49 ;  /* 0x000000ffff31d224 */ /* 0x000fe200078e0a31 */
        /* <DEDUP_REMOVED lines=8> */
[----:B------:R-:W-:Y:S01]  /*2060*/  ISETP.GT.U32.AND P0, PT, R4, R67, PT ;  /* 0x000000430400720c */ /* 0x000fe20003f04070 */
[----:B------:R-:W-:Y:S01]  /*2070*/  @!P6 IMAD.MOV R59, RZ, RZ, -R59 ;  /* 0x000000ffff3be224 */ /* 0x000fe200078e0a3b */
[----:B------:R-:W-:Y:S01]  /*2080*/  LOP3.LUT R6, R6, 0x760, RZ, 0xc0, !PT ;  /* 0x0000076006067812 */ /* 0x000fe200078ec0ff */
[--C-:B------:R-:W-:Y:S01]  /*2090*/  @!P4 IMAD.IADD R61, R61, 0x1, -R4.reuse ;  /* 0x000000013d3dc824 */ /* 0x100fe200078e0a04 */
[----:B------:R-:W-:Y:S01]  /*20a0*/  ISETP.GE.AND P4, PT, R34, RZ, PT ;  /* 0x000000ff2200720c */ /* 0x000fe20003f86270 */
[--C-:B------:R-:W-:Y:S01]  /*20b0*/  @!P5 IMAD.IADD R65, R65, 0x1, -R4.reuse ;  /* 0x000000014141d824 */ /* 0x100fe200078e0a04 */
[----:B------:R-:W-:Y:S01]  /*20c0*/  ISETP.GE.AND P5, PT, R42, RZ, PT ;  /* 0x000000ff2a00720c */ /* 0x000fe20003fa6270 */
[--C-:B------:R-:W-:Y:S01]  /*20d0*/  @!P1 IMAD.IADD R63, R63, 0x1, -R4.reuse ;  /* 0x000000013f3f9824 */ /* 0x100fe200078e0a04 */
[----:B------:R-:W-:Y:S01]  /*20e0*/  LOP3.LUT R8, R6, 0x90, R71, 0xf8, !PT ;  /* 0x0000009006087812 */ /* 0x000fe200078ef847 */
[--C-:B------:R-:W-:Y:S01]  /*20f0*/  @!P3 IMAD.IADD R7, R7, 0x1, -R4.reuse ;  /* 0x000000010707b824 */ /* 0x100fe200078e0a04 */
[----:B------:R-:W-:Y:S01]  /*2100*/  ISETP.GE.AND P3, PT, R38, RZ, PT ;  /* 0x000000ff2600720c */ /* 0x000fe20003f66270 */
[--C-:B------:R-:W-:Y:S01]  /*2110*/  @!P2 IMAD.IADD R69, R69, 0x1, -R4.reuse ;  /* 0x000000014545a824 */ /* 0x100fe200078e0a04 */
[----:B------:R-:W-:Y:S01]  /*2120*/  ISETP.GE.AND P1, PT, R36, RZ, PT ;  /* 0x000000ff2400720c */ /* 0x000fe20003f26270 */
[----:B------:R-:W-:Y:S01]  /*2130*/  @!P0 IMAD.IADD R67, R67, 0x1, -R4 ;  /* 0x0000000143438824 */ /* 0x000fe200078e0a04 */
[----:B------:R-:W-:-:S02]  /*2140*/  ISETP.NE.AND P0, PT, R89, RZ, PT ;  /* 0x000000ff5900720c */ /* 0x000fc40003f05270 */
[----:B------:R-:W-:Y:S02]  /*2150*/  CS2R R70, SRZ ;  /* 0x0000000000467805 */ /* 0x000fe4000001ff00 */
[----:B------:R-:W-:Y:S01]  /*2160*/  LOP3.LUT R4, RZ, R89, RZ, 0x33, !PT ;  /* 0x00000059ff047212 */ /* 0x000fe200078e33ff */
[----:B------:R-:W-:Y:S01]  /*2170*/  @!P4 IMAD.MOV R61, RZ, RZ, -R61 ;  /* 0x000000ffff3dc224 */ /* 0x000fe200078e0a3d */
[----:B------:R-:W-:Y:S01]  /*2180*/  ISETP.GE.AND P2, PT, R40, RZ, PT ;  /* 0x000000ff2800720c */ /* 0x000fe20003f46270 */
[----:B------:R-:W-:Y:S01]  /*2190*/  @!P5 IMAD.MOV R67, RZ, RZ, -R67 ;  /* 0x000000ffff43d224 */ /* 0x000fe200078e0a43 */
[C---:B------:R-:W-:Y:S02]  /*21a0*/  SEL R9, R4.reuse, R9, !P0 ;  /* 0x0000000904097207 */ /* 0x040fe40004000000 */
[C---:B------:R-:W-:Y:S01]  /*21b0*/  SEL R23, R4.reuse, R23, !P0 ;  /* 0x0000001704177207 */ /* 0x040fe20004000000 */
[----:B------:R-:W-:Y:S01]  /*21c0*/  @!P3 IMAD.MOV R7, RZ, RZ, -R7 ;  /* 0x000000ffff07b224 */ /* 0x000fe200078e0a07 */
[C---:B------:R-:W-:Y:S01]  /*21d0*/  SEL R37, R4.reuse, R37, !P0 ;  /* 0x0000002504257207 */ /* 0x040fe20004000000 */
[----:B------:R-:W-:Y:S01]  /*21e0*/  IMAD R9, R9, UR4, RZ ;  /* 0x0000000409097c24 */ /* 0x000fe2000f8e02ff */
[----:B------:R-:W-:Y:S01]  /*21f0*/  SEL R51, R4, R51, !P0 ;  /* 0x0000003304337207 */ /* 0x000fe20004000000 */
[----:B------:R-:W-:Y:S01]  /*2200*/  IMAD R23, R23, UR4, RZ ;  /* 0x0000000417177c24 */ /* 0x000fe2000f8e02ff */
[----:B------:R-:W-:Y:S01]  /*2210*/  ISETP.GE.AND P6, PT, R20, RZ, PT ;  /* 0x000000ff1400720c */ /* 0x000fe20003fc6270 */
[----:B------:R-:W-:Y:S01]  /*2220*/  IMAD R37, R37, UR4, RZ ;  /* 0x0000000425257c24 */ /* 0x000fe2000f8e02ff */
[----:B------:R-:W-:Y:S01]  /*2230*/  SHF.R.S32.HI R186, RZ, 0x1f, R9 ;  /* 0x0000001fffba7819 */ /* 0x000fe20000011409 */
[----:B------:R-:W-:Y:S01]  /*2240*/  IMAD R51, R51, UR4, RZ ;  /* 0x0000000433337c24 */ /* 0x000fe2000f8e02ff */
[----:B------:R-:W-:Y:S01]  /*2250*/  IADD3 R6, P5, R9, UR14, RZ ;  /* 0x0000000e09067c10 */ /* 0x000fe2000ffbe0ff */
[----:B------:R-:W-:Y:S01]  /*2260*/  @!P1 IMAD.MOV R63, RZ, RZ, -R63 ;  /* 0x000000ffff3f9224 */ /* 0x000fe200078e0a3f */
[----:B------:R-:W-:Y:S01]  /*2270*/  SHF.R.S32.HI R226, RZ, 0x1f, R23 ;  /* 0x0000001fffe27819 */ /* 0x000fe20000011417 */
[----:B------:R-:W-:Y:S01]  /*2280*/  @!P2 IMAD.MOV R65, RZ, RZ, -R65 ;  /* 0x000000ffff41a224 */ /* 0x000fe200078e0a41 */
[----:B------:R-:W-:-:S02]  /*2290*/  IADD3.X R186, R186, UR15, RZ, P5, !PT ;  /* 0x0000000fbaba7c10 */ /* 0x000fc4000affe4ff */
[----:B------:R-:W-:Y:S02]  /*22a0*/  IADD3 R188, P5, R23, UR14, RZ ;  /* 0x0000000e17bc7c10 */ /* 0x000fe4000ffbe0ff */
[----:B------:R-:W-:Y:S01]  /*22b0*/  SEL R7, R4, R7, !P0 ;  /* 0x0000000704077207 */ /* 0x000fe20004000000 */
[----:B------:R-:W-:Y:S01]  /*22c0*/  @!P6 IMAD.MOV R69, RZ, RZ, -R69 ;  /* 0x000000ffff45e224 */ /* 0x000fe200078e0a45 */
[----:B------:R-:W-:Y:S02]  /*22d0*/  IADD3.X R226, R226, UR15, RZ, P5, !PT ;  /* 0x0000000fe2e27c10 */ /* 0x000fe4000affe4ff */
[----:B------:R-:W-:Y:S01]  /*22e0*/  SHF.R.S32.HI R152, RZ, 0x1f, R37 ;  /* 0x0000001fff987819 */ /* 0x000fe20000011425 */
[----:B------:R-:W-:Y:S01]  /*22f0*/  IMAD R7, R7, UR4, RZ ;  /* 0x0000000407077c24 */ /* 0x000fe2000f8e02ff */
[----:B------:R-:W-:Y:S02]  /*2300*/  IADD3 R228, P5, R37, UR14, RZ ;  /* 0x0000000e25e47c10 */ /* 0x000fe4000ffbe0ff */
[----:B------:R-:W-:-:S02]  /*2310*/  CS2R R36, SRZ ;  /* 0x0000000000247805 */ /* 0x000fc4000001ff00 */
[C---:B------:R-:W-:Y:S02]  /*2320*/  SEL R17, R4.reuse, R17, !P0 ;  /* 0x0000001104117207 */ /* 0x040fe40004000000 */
[C---:B------:R-:W-:Y:S02]  /*2330*/  SEL R11, R4.reuse, R11, !P0 ;  /* 0x0000000b040b7207 */ /* 0x040fe40004000000 */
[C---:B------:R-:W-:Y:S01]  /*2340*/  SEL R13, R4.reuse, R13, !P0 ;  /* 0x0000000d040d7207 */ /* 0x040fe20004000000 */
[----:B------:R-:W-:Y:S01]  /*2350*/  IMAD R17, R17, UR4, RZ ;  /* 0x0000000411117c24 */ /* 0x000fe2000f8e02ff */
[----:B------:R-:W-:Y:S01]  /*2360*/  SEL R15, R4, R15, !P0 ;  /* 0x0000000f040f7207 */ /* 0x000fe20004000000 */
[----:B------:R-:W-:Y:S01]  /*2370*/  IMAD R11, R11, UR4, RZ ;  /* 0x000000040b0b7c24 */ /* 0x000fe2000f8e02ff */
[----:B------:R-:W-:Y:S01]  /*2380*/  IADD3.X R152, R152, UR15, RZ, P5, !PT ;  /* 0x0000000f98987c10 */ /* 0x000fe2000affe4ff */
[----:B------:R-:W-:Y:S01]  /*2390*/  IMAD R13, R13, UR4, RZ ;  /* 0x000000040d0d7c24 */ /* 0x000fe2000f8e02ff */
[----:B------:R-:W-:Y:S01]  /*23a0*/  SHF.R.S32.HI R124, RZ, 0x1f, R51 ;  /* 0x0000001fff7c7819 */ /* 0x000fe20000011433 */
[----:B------:R-:W-:Y:S01]  /*23b0*/  IMAD R15, R15, UR4, RZ ;  /* 0x000000040f0f7c24 */ /* 0x000fe2000f8e02ff */
[----:B------:R-:W-:-:S02]  /*23c0*/  IADD3 R150, P5, R51, UR14, RZ ;  /* 0x0000000e33967c10 */ /* 0x000fc4000ffbe0ff */
[----:B------:R-:W-:Y:S02]  /*23d0*/  CS2R R50, SRZ ;  /* 0x0000000000327805 */ /* 0x000fe4000001ff00 */
[C---:B------:R-:W-:Y:S02]  /*23e0*/  SEL R31, R4.reuse, R31, !P0 ;  /* 0x0000001f041f7207 */ /* 0x040fe40004000000 */
[C---:B------:R-:W-:Y:S02]  /*23f0*/  SEL R19, R4.reuse, R19, !P0 ;  /* 0x0000001304137207 */ /* 0x040fe40004000000 */
[C---:B------:R-:W-:Y:S01]  /*2400*/  SEL R21, R4.reuse, R21, !P0 ;  /* 0x0000001504157207 */ /* 0x040fe20004000000 */
[----:B------:R-:W-:Y:S01]  /*2410*/  IMAD R31, R31, UR4, RZ ;  /* 0x000000041f1f7c24 */ /* 0x000fe2000f8e02ff */
[C---:B------:R-:W-:Y:S01]  /*2420*/  SEL R25, R4.reuse, R25, !P0 ;  /* 0x0000001904197207 */ /* 0x040fe20004000000 */
[----:B------:R-:W-:Y:S01]  /*2430*/  IMAD R19, R19, UR4, RZ ;  /* 0x0000000413137c24 */ /* 0x000fe2000f8e02ff */
        /* <DEDUP_REMOVED lines=9> */
[C---:B------:R-:W-:Y:S01]  /*24d0*/  SEL R45, R4.reuse, R45, !P0 ;  /* 0x0000002d042d7207 */ /* 0x040fe20004000000 */
[----:B------:R-:W0:Y:S01]  /*24e0*/  LDC R7, c[0x0][0x238] ;  /* 0x00008e00ff077b82 */ /* 0x000e220000000800 */
[----:B------:R-:W-:Y:S02]  /*24f0*/  SHF.R.S32.HI R202, RZ, 0x1f, R17 ;  /* 0x0000001fffca7819 */ /* 0x000fe40000011411 */
[----:B------:R-:W-:Y:S01]  /*2500*/  IADD3 R180, P1, R17, UR14, RZ ;  /* 0x0000000e11b47c10 */ /* 0x000fe2000ff3e0ff */
[----:B------:R-:W-:Y:S01]  /*2510*/  IMAD R45, R45, UR4, RZ ;  /* 0x000000042d2d7c24 */ /* 0x000fe2000f8e02ff */
[C---:B------:R-:W-:Y:S02]  /*2520*/  SEL R33, R4.reuse, R33, !P0 ;  /* 0x0000002104217207 */ /* 0x040fe40004000000 */
[C---:B------:R-:W-:Y:S02]  /*2530*/  SEL R35, R4.reuse, R35, !P0 ;  /* 0x0000002304237207 */ /* 0x040fe40004000000 */
[C---:B------:R-:W-:Y:S01]  /*2540*/  SEL R39, R4.reuse, R39, !P0 ;  /* 0x0000002704277207 */ /* 0x040fe20004000000 */
[----:B------:R-:W-:Y:S01]  /*2550*/  IMAD R33, R33, UR4, RZ ;  /* 0x0000000421217c24 */ /* 0x000fe2000f8e02ff */
[C---:B------:R-:W-:Y:S01]  /*2560*/  SEL R41, R4.reuse, R41, !P0 ;  /* 0x0000002904297207 */ /* 0x040fe20004000000 */
[----:B------:R-:W-:Y:S01]  /*2570*/  IMAD R35, R35, UR4, RZ ;  /* 0x0000000423237c24 */ /* 0x000fe2000f8e02ff */
[----:B------:R-:W-:Y:S01]  /*2580*/  SEL R43, R4, R43, !P0 ;  /* 0x0000002b042b7207 */ /* 0x000fe20004000000 */
[----:B------:R-:W-:Y:S01]  /*2590*/  IMAD R39, R39, UR4, RZ ;  /* 0x0000000427277c24 */ /* 0x000fe2000f8e02ff */
[----:B------:R-:W-:Y:S01]  /*25a0*/  SHF.R.S32.HI R190, RZ, 0x1f, R11 ;  /* 0x0000001fffbe7819 */ /* 0x000fe2000001140b */
[----:B------:R-:W-:Y:S01]  /*25b0*/  IMAD R41, R41, UR4, RZ ;  /* 0x0000000429297c24 */ /* 0x000fe2000f8e02ff */
[----:B------:R-:W-:Y:S01]  /*25c0*/  IADD3 R174, P4, R11, UR14, RZ ;  /* 0x0000000e0bae7c10 */ /* 0x000fe2000ff9e0ff */
[----:B------:R-:W-:Y:S01]  /*25d0*/  IMAD R43, R43, UR4, RZ ;  /* 0x000000042b2b7c24 */ /* 0x000fe2000f8e02ff */
[----:B------:R-:W-:-:S02]  /*25e0*/  SHF.R.S32.HI R194, RZ, 0x1f, R13 ;  /* 0x0000001fffc27819 */ /* 0x000fc4000001140d */
[----:B------:R-:W-:Y:S02]  /*25f0*/  IADD3 R176, P3, R13, UR14, RZ ;  /* 0x0000000e0db07c10 */ /* 0x000fe4000ff7e0ff */
[----:B------:R-:W-:Y:S01]  /*2600*/  SHF.R.S32.HI R198, RZ, 0x1f, R15 ;  /* 0x0000001fffc67819 */ /* 0x000fe2000001140f */
[-C--:B0-----:R-:W-:Y:S01]  /*2610*/  IMAD R88, R88, R7.reuse, RZ ;  /* 0x0000000758587224 */ /* 0x081fe200078e02ff */
[----:B------:R-:W-:Y:S01]  /*2620*/  IADD3 R178, P2, R15, UR14, RZ ;  /* 0x0000000e0fb27c10 */ /* 0x000fe2000ff5e0ff */
[----:B------:R-:W-:Y:S01]  /*2630*/  IMAD R18, R18, R7, RZ ;  /* 0x0000000712127224 */ /* 0x000fe200078e02ff */
[----:B------:R-:W-:Y:S01]  /*2640*/  SEL R47, R4, R47, !P0 ;  /* 0x0000002f042f7207 */ /* 0x000fe20004000000 */
[----:B------:R-:W-:Y:S01]  /*2650*/  IMAD R16, R16, R7, RZ ;  /* 0x0000000710107224 */ /* 0x000fe200078e02ff */
[----:B------:R-:W-:Y:S01]  /*2660*/  SEL R49, R4, R49, !P0 ;  /* 0x0000003104317207 */ /* 0x000fe20004000000 */
[----:B------:R-:W-:Y:S01]  /*2670*/  IMAD R14, R14, R7, RZ ;  /* 0x000000070e0e7224 */ /* 0x000fe200078e02ff */
[C---:B------:R-:W-:Y:S01]  /*2680*/  SEL R53, R4.reuse, R53, !P0 ;  /* 0x0000003504357207 */ /* 0x040fe20004000000 */
[----:B------:R-:W-:Y:S01]  /*2690*/  IMAD R47, R47, UR4, RZ ;  /* 0x000000042f2f7c24 */ /* 0x000fe2000f8e02ff */
        /* <DEDUP_REMOVED lines=16> */
[----:B------:R-:W-:Y:S01]  /*27a0*/  SEL R4, R4, R69, !P0 ;  /* 0x0000004504047207 */ /* 0x000fe20004000000 */
[----:B------:R-:W-:Y:S01]  /*27b0*/  IMAD R67, R67, UR4, RZ ;  /* 0x0000000443437c24 */ /* 0x000fe2000f8e02ff */
[----:B------:R-:W-:Y:S01]  /*27c0*/  IADD3.X R190, R190, UR15, RZ, P4, !PT ;  /* 0x0000000fbebe7c10 */ /* 0x000fe2000a7fe4ff */
[-C--:B------:R-:W-:Y:S01]  /*27d0*/  IMAD R12, R12, R7.reuse, RZ ;  /* 0x000000070c0c7224 */ /* 0x080fe200078e02ff */
[----:B------:R-:W-:Y:S01]  /*27e0*/  IADD3.X R194, R194, UR15, RZ, P3, !PT ;  /* 0x0000000fc2c27c10 */ /* 0x000fe20009ffe4ff */
[----:B------:R-:W-:Y:S01]  /*27f0*/  IMAD R4, R4, UR4, RZ ;  /* 0x0000000404047c24 */ /* 0x000fe2000f8e02ff */
[----:B------:R-:W-:Y:S01]  /*2800*/  IADD3.X R198, R198, UR15, RZ, P2, !PT ;  /* 0x0000000fc6c67c10 */ /* 0x000fe200097fe4ff */
[----:B------:R-:W-:Y:S01]  /*2810*/  UIADD3 UR4, UR8, 0x1000, URZ ;  /* 0x0000100008047890 */ /* 0x000fe2000fffe03f */
[----:B------:R-:W-:Y:S01]  /*2820*/  SHF.R.S32.HI R164, RZ, 0x1f, R31 ;  /* 0x0000001fffa47819 */ /* 0x000fe2000001141f */
[----:B------:R-:W-:Y:S01]  /*2830*/  IMAD R10, R10, R7, RZ ;  /* 0x000000070a0a7224 */ /* 0x000fe200078e02ff */
[----:B------:R-:W-:Y:S01]  /*2840*/  IADD3 R204, P1, R31, UR14, RZ ;  /* 0x0000000e1fcc7c10 */ /* 0x000fe2000ff3e0ff */
[----:B------:R-:W-:Y:S01]  /*2850*/  USHF.R.U32.HI UR4, URZ, 0x4, UR4 ;  /* 0x000000043f047899 */ /* 0x000fe20008011604 */
[----:B------:R-:W-:Y:S01]  /*2860*/  SHF.R.S32.HI R206, RZ, 0x1f, R19 ;  /* 0x0000001fffce7819 */ /* 0x000fe20000011413 */
[----:B------:R-:W-:Y:S01]  /*2870*/  IMAD.SHL.U32 R9, R7, 0x20, RZ ;  /* 0x0000002007097824 */ /* 0x000fe200078e00ff */
[----:B------:R-:W-:-:S02]  /*2880*/  IADD3 R182, P0, R19, UR14, RZ ;  /* 0x0000000e13b67c10 */ /* 0x000fc4000ff1e0ff */
[----:B------:R-:W-:Y:S02]  /*2890*/  CS2R R30, SRZ ;  /* 0x00000000001e7805 */ /* 0x000fe4000001ff00 */
[----:B------:R-:W-:Y:S02]  /*28a0*/  SHF.R.S32.HI R210, RZ, 0x1f, R21 ;  /* 0x0000001fffd27819 */ /* 0x000fe40000011415 */
[----:B------:R-:W-:Y:S02]  /*28b0*/  CS2R R68, SRZ ;  /* 0x0000000000447805 */ /* 0x000fe4000001ff00 */
[----:B------:R-:W-:Y:S01]  /*28c0*/  IADD3 R184, P6, R21, UR14, RZ ;  /* 0x0000000e15b87c10 */ /* 0x000fe2000ffde0ff */
[----:B------:R-:W-:Y:S01]  /*28d0*/  USGXT.U32 UR4, UR4, 0xe ;  /* 0x0000000e0404789a */ /* 0x000fe20008000000 */
[----:B------:R-:W-:Y:S02]  /*28e0*/  SHF.R.S32.HI R230, RZ, 0x1f, R25 ;  /* 0x0000001fffe67819 */ /* 0x000fe40000011419 */
[----:B------:R-:W-:-:S02]  /*28f0*/  IADD3 R192, P4, R25, UR14, RZ ;  /* 0x0000000e19c07c10 */ /* 0x000fc4000ff9e0ff */
[----:B------:R-:W-:Y:S02]  /*2900*/  CS2R R24, SRZ ;  /* 0x0000000000187805 */ /* 0x000fe4000001ff00 */
[----:B------:R-:W-:Y:S02]  /*2910*/  SHF.R.S32.HI R234, RZ, 0x1f, R27 ;  /* 0x0000001fffea7819 */ /* 0x000fe4000001141b */
[----:B------:R-:W-:Y:S02]  /*2920*/  IADD3 R196, P3, R27, UR14, RZ ;  /* 0x0000000e1bc47c10 */ /* 0x000fe4000ff7e0ff */
[----:B------:R-:W-:Y:S02]  /*2930*/  CS2R R26, SRZ ;  /* 0x00000000001a7805 */ /* 0x000fe4000001ff00 */
[----:B------:R-:W-:Y:S02]  /*2940*/  SHF.R.S32.HI R168, RZ, 0x1f, R29 ;  /* 0x0000001fffa87819 */ /* 0x000fe4000001141d */
[----:B------:R-:W-:-:S02]  /*2950*/  IADD3 R200, P2, R29, UR14, RZ ;  /* 0x0000000e1dc87c10 */ /* 0x000fc4000ff5e0ff */
[----:B------:R-:W-:Y:S02]  /*2960*/  CS2R R28, SRZ ;  /* 0x00000000001c7805 */ /* 0x000fe4000001ff00 */
[----:B------:R-:W-:Y:S02]  /*2970*/  IADD3.X R164, R164, UR15, RZ, P1, !PT ;  /* 0x0000000fa4a47c10 */ /* 0x000fe40008ffe4ff */
[----:B------:R-:W-:Y:S02]  /*2980*/  IADD3.X R206, R206, UR15, RZ, P0, !PT ;  /* 0x0000000fcece7c10 */ /* 0x000fe400087fe4ff */
[----:B------:R-:W-:Y:S02]  /*2990*/  IADD3.X R210, R210, UR15, RZ, P6, !PT ;  /* 0x0000000fd2d27c10 */ /* 0x000fe4000b7fe4ff */
[----:B------:R-:W-:Y:S02]  /*29a0*/  IADD3.X R230, R230, UR15, RZ, P4, !PT ;  /* 0x0000000fe6e67c10 */ /* 0x000fe4000a7fe4ff */
[----:B------:R-:W-:-:S02]  /*29b0*/  IADD3.X R234, R234, UR15, RZ, P3, !PT ;  /* 0x0000000feaea7c10 */ /* 0x000fc40009ffe4ff */
[----:B------:R-:W-:Y:S02]  /*29c0*/  IADD3.X R168, R168, UR15, RZ, P2, !PT ;  /* 0x0000000fa8a87c10 */ /* 0x000fe400097fe4ff */
[----:B------:R-:W-:Y:S02]  /*29d0*/  SHF.R.S32.HI R136, RZ, 0x1f, R45 ;  /* 0x0000001fff887819 */ /* 0x000fe4000001142d */
[----:B------:R-:W-:Y:S02]  /*29e0*/  IADD3 R162, P1, R45, UR14, RZ ;  /* 0x0000000e2da27c10 */ /* 0x000fe4000ff3e0ff */
[----:B------:R-:W-:Y:S02]  /*29f0*/  CS2R R44, SRZ ;  /* 0x00000000002c7805 */ /* 0x000fe4000001ff00 */
        /* <DEDUP_REMOVED lines=24> */
[----:B------:R-:W-:Y:S02]  /*2b80*/  LOP3.LUT R89, R0, 0x1f, RZ, 0xc0, !PT ;  /* 0x0000001f00597812 */ /* 0x000fe400078ec0ff */
[----:B------:R-:W-:-:S02]  /*2b90*/  SHF.R.S32.HI R132, RZ, 0x1f, R47 ;  /* 0x0000001fff847819 */ /* 0x000fc4000001142f */
[----:B------:R-:W-:Y:S01]  /*2ba0*/  IADD3 R158, P0, R47, UR14, RZ ;  /* 0x0000000e2f9e7c10 */ /* 0x000fe2000ff1e0ff */
[----:B------:R-:W-:Y:S01]  /*2bb0*/  IMAD R89, R89, UR5, RZ ;  /* 0x0000000559597c24 */ /* 0x000fe2000f8e02ff */
[----:B------:R-:W-:Y:S02]  /*2bc0*/  SHF.R.S32.HI R128, RZ, 0x1f, R49 ;  /* 0x0000001fff807819 */ /* 0x000fe40000011431 */
[----:B------:R-:W-:Y:S02]  /*2bd0*/  CS2R R46, SRZ ;  /* 0x00000000002e7805 */ /* 0x000fe4000001ff00 */
[----:B------:R-:W-:Y:S02]  /*2be0*/  IADD3 R154, P6, R49, UR14, RZ ;  /* 0x0000000e319a7c10 */ /* 0x000fe4000ffde0ff */
[----:B------:R-:W-:Y:S02]  /*2bf0*/  CS2R R48, SRZ ;  /* 0x0000000000307805 */ /* 0x000fe4000001ff00 */
[----:B------:R-:W-:-:S02]  /*2c00*/  SHF.R.S32.HI R120, RZ, 0x1f, R53 ;  /* 0x0000001fff787819 */ /* 0x000fc40000011435 */
[----:B------:R-:W-:Y:S02]  /*2c10*/  IADD3 R146, P4, R53, UR14, RZ ;  /* 0x0000000e35927c10 */ /* 0x000fe4000ff9e0ff */
[----:B------:R-:W-:Y:S02]  /*2c20*/  CS2R R52, SRZ ;  /* 0x0000000000347805 */ /* 0x000fe4000001ff00 */
[----:B------:R-:W-:Y:S02]  /*2c30*/  SHF.R.S32.HI R116, RZ, 0x1f, R55 ;  /* 0x0000001fff747819 */ /* 0x000fe40000011437 */
[----:B------:R-:W-:Y:S02]  /*2c40*/  IADD3 R142, P3, R55, UR14, RZ ;  /* 0x0000000e378e7c10 */ /* 0x000fe4000ff7e0ff */
[----:B------:R-:W-:Y:S02]  /*2c50*/  CS2R R54, SRZ ;  /* 0x0000000000367805 */ /* 0x000fe4000001ff00 */
[----:B------:R-:W-:-:S02]  /*2c60*/  SHF.R.S32.HI R112, RZ, 0x1f, R57 ;  /* 0x0000001fff707819 */ /* 0x000fc40000011439 */
[----:B------:R-:W-:Y:S02]  /*2c70*/  IADD3 R138, P2, R57, UR14, RZ ;  /* 0x0000000e398a7c10 */ /* 0x000fe4000ff5e0ff */
[----:B------:R-:W-:Y:S02]  /*2c80*/  CS2R R56, SRZ ;  /* 0x0000000000387805 */ /* 0x000fe4000001ff00 */
[----:B------:R-:W-:Y:S02]  /*2c90*/  IADD3.X R108, R108, UR15, RZ, P1, !PT ;  /* 0x0000000f6c6c7c10 */ /* 0x000fe40008ffe4ff */
[----:B------:R-:W-:Y:S02]  /*2ca0*/  LEA.HI R23, R0, 0xe, RZ, 0x1a ;  /* 0x0000000e00177811 */ /* 0x000fe400078fd0ff */
[C---:B------:R-:W-:Y:S02]  /*2cb0*/  LOP3.LUT R22, R95.reuse, 0x1c, RZ, 0xfc, !PT ;  /* 0x0000001c5f167812 */ /* 0x040fe400078efcff */
[----:B------:R-:W-:Y:S01]  /*2cc0*/  LOP3.LUT R21, R95, 0x1a, RZ, 0xfc, !PT ;  /* 0x0000001a5f157812 */ /* 0x000fe200078efcff */
[-C--:B------:R-:W-:Y:S01]  /*2cd0*/  IMAD R23, R23, R7.reuse, RZ ;  /* 0x0000000717177224 */ /* 0x080fe200078e02ff */
[C---:B------:R-:W-:Y:S01]  /*2ce0*/  LOP3.LUT R20, R95.reuse, 0x18, RZ, 0xfc, !PT ;  /* 0x000000185f147812 */ /* 0x040fe200078efcff */
[-C--:B------:R-:W-:Y:S01]  /*2cf0*/  IMAD R22, R22, R7.reuse, RZ ;  /* 0x0000000716167224 */ /* 0x080fe200078e02ff */
[----:B------:R-:W-:Y:S01]  /*2d00*/  LOP3.LUT R19, R95, 0x16, RZ, 0xfc, !PT ;  /* 0x000000165f137812 */ /* 0x000fe200078efcff */
[-C--:B------:R-:W-:Y:S01]  /*2d10*/  IMAD R21, R21, R7.reuse, RZ ;  /* 0x0000000715157224 */ /* 0x080fe200078e02ff */
[C---:B------:R-:W-:Y:S01]  /*2d20*/  LOP3.LUT R17, R95.reuse, 0x12, RZ, 0xfc, !PT ;  /* 0x000000125f117812 */ /* 0x040fe200078efcff */
[-C--:B------:R-:W-:Y:S01]  /*2d30*/  IMAD R20, R20, R7.reuse, RZ ;  /* 0x0000000714147224 */ /* 0x080fe200078e02ff */
[----:B------:R-:W-:Y:S01]  /*2d40*/  LOP3.LUT R15, R95, 0xc, RZ, 0xfc, !PT ;  /* 0x0000000c5f0f7812 */ /* 0x000fe200078efcff */
[-C--:B------:R-:W-:Y:S01]  /*2d50*/  IMAD R19, R19, R7.reuse, RZ ;  /* 0x0000000713137224 */ /* 0x080fe200078e02ff */
[----:B------:R-:W-:Y:S01]  /*2d60*/  LOP3.LUT R13, R95, 0x8, RZ, 0xfc, !PT ;  /* 0x000000085f0d7812 */ /* 0x000fe200078efcff */
[-C--:B------:R-:W-:Y:S01]  /*2d70*/  IMAD R17, R17, R7.reuse, RZ ;  /* 0x0000000711117224 */ /* 0x080fe200078e02ff */
[----:B------:R-:W-:Y:S01]  /*2d80*/  LOP3.LUT R11, R95, 0x4, RZ, 0xfc, !PT ;  /* 0x000000045f0b7812 */ /* 0x000fe200078efcff */
[-C--:B------:R-:W-:Y:S01]  /*2d90*/  IMAD R15, R15, R7.reuse, RZ ;  /* 0x000000070f0f7224 */ /* 0x080fe200078e02ff */
[----:B------:R-:W-:Y:S01]  /*2da0*/  IADD3.X R132, R132, UR15, RZ, P0, !PT ;  /* 0x0000000f84847c10 */ /* 0x000fe200087fe4ff */
[-C--:B------:R-:W-:Y:S01]  /*2db0*/  IMAD R13, R13, R7.reuse, RZ ;  /* 0x000000070d0d7224 */ /* 0x080fe200078e02ff */
[----:B------:R-:W-:Y:S01]  /*2dc0*/  IADD3.X R128, R128, UR15, RZ, P6, !PT ;  /* 0x0000000f80807c10 */ /* 0x000fe2000b7fe4ff */
[-C--:B------:R-:W-:Y:S01]  /*2dd0*/  IMAD R11, R11, R7.reuse, RZ ;  /* 0x000000070b0b7224 */ /* 0x080fe200078e02ff */
[----:B------:R-:W-:Y:S01]  /*2de0*/  IADD3.X R120, R120, UR15, RZ, P4, !PT ;  /* 0x0000000f78787c10 */ /* 0x000fe2000a7fe4ff */
[----:B------:R-:W-:Y:S01]  /*2df0*/  IMAD R7, R95, R7, RZ ;  /* 0x000000075f077224 */ /* 0x000fe200078e02ff */
[----:B------:R-:W-:-:S02]  /*2e00*/  IADD3.X R116, R116, UR15, RZ, P3, !PT ;  /* 0x0000000f74747c10 */ /* 0x000fc40009ffe4ff */
[----:B------:R-:W-:Y:S02]  /*2e10*/  IADD3.X R112, R112, UR15, RZ, P2, !PT ;  /* 0x0000000f70707c10 */ /* 0x000fe400097fe4ff */
[----:B------:R-:W-:Y:S01]  /*2e20*/  IADD3 R106, P1, R5, UR10, RZ ;  /* 0x0000000a056a7c10 */ /* 0x000fe2000ff3e0ff */
[----:B------:R-:W-:Y:S01]  /*2e30*/  ULDC UR10, c[0x0][0x230] ;  /* 0x00008c00000a7ab9 */ /* 0x000fe20000000800 */
[----:B------:R-:W-:Y:S02]  /*2e40*/  SHF.R.S32.HI R104, RZ, 0x1f, R61 ;  /* 0x0000001fff687819 */ /* 0x000fe4000001143d */
        /* <DEDUP_REMOVED lines=13> */
[----:B------:R-:W-:Y:S02]  /*2f20*/  LOP3.LUT R8, R8, R95, RZ, 0xfc, !PT ;  /* 0x0000005f08087212 */ /* 0x000fe400078efcff */
[----:B------:R-:W-:Y:S01]  /*2f30*/  LEA.HI.X.SX32 R92, R5, UR11, 0x1, P1 ;  /* 0x0000000b055c7c11 */ /* 0x000fe200088f0eff */
[----:B------:R-:W-:Y:S01]  /*2f40*/  USHF.L.U32 UR11, UR5, 0x5, URZ ;  /* 0x00000005050b7899 */ /* 0x000fe2000800063f */
[----:B------:R-:W-:-:S02]  /*2f50*/  IADD3.X R104, R104, UR15, RZ, P0, !PT ;  /* 0x0000000f68687c10 */ /* 0x000fc400087fe4ff */
[----:B------:R-:W-:Y:S02]  /*2f60*/  IADD3.X R102, R102, UR15, RZ, P6, !PT ;  /* 0x0000000f66667c10 */ /* 0x000fe4000b7fe4ff */
[----:B------:R-:W-:Y:S02]  /*2f70*/  IADD3.X R100, R100, UR15, RZ, P5, !PT ;  /* 0x0000000f64647c10 */ /* 0x000fe4000affe4ff */
[----:B------:R-:W-:Y:S02]  /*2f80*/  IADD3.X R98, R98, UR15, RZ, P4, !PT ;  /* 0x0000000f62627c10 */ /* 0x000fe4000a7fe4ff */
[----:B------:R-:W-:Y:S02]  /*2f90*/  IADD3.X R96, R96, UR15, RZ, P3, !PT ;  /* 0x0000000f60607c10 */ /* 0x000fe40009ffe4ff */
[----:B------:R-:W-:Y:S02]  /*2fa0*/  IADD3.X R94, R94, UR15, RZ, P2, !PT ;  /* 0x0000000f5e5e7c10 */ /* 0x000fe400097fe4ff */
[----:B------:R-:W-:-:S02]  /*2fb0*/  SHF.R.S32.HI R5, RZ, 0x1f, R89 ;  /* 0x0000001fff057819 */ /* 0x000fc40000011459 */
[----:B------:R-:W-:-:S07]  /*2fc0*/  LOP3.LUT R4, R8, 0x10, RZ, 0x3c, !PT ;  /* 0x0000001008047812 */ /* 0x000fce00078e3cff */
.L_x_1:
[C---:B------:R-:W-:Y:S02]  /*2fd0*/  LOP3.LUT R97, R95.reuse, 0x2, RZ, 0xfc, !PT ;  /* 0x000000025f617812 */ /* 0x040fe400078efcff */
[----:B------:R-:W-:Y:S02]  /*2fe0*/  LOP3.LUT R99, R95, 0x4, RZ, 0xfc, !PT ;  /* 0x000000045f637812 */ /* 0x000fe400078efcff */
[----:B------:R-:W-:Y:S02]  /*2ff0*/  ISETP.GE.AND P3, PT, R97, UR10, PT ;  /* 0x0000000a61007c0c */ /* 0x000fe4000bf66270 */
[C---:B------:R-:W-:Y:S02]  /*3000*/  ISETP.GE.AND P2, PT, R95.reuse, UR10, PT ;  /* 0x0000000a5f007c0c */ /* 0x040fe4000bf46270 */
[----:B------:R-:W-:Y:S02]  /*3010*/  LOP3.LUT R97, R95, 0x6, RZ, 0xfc, !PT ;  /* 0x000000065f617812 */ /* 0x000fe400078efcff */
[----:B------:R-:W-:-:S02]  /*3020*/  ISETP.GE.AND P5, PT, R99, UR10, PT ;  /* 0x0000000a63007c0c */ /* 0x000fc4000bfa6270 */
[----:B------:R-:W-:Y:S02]  /*3030*/  LOP3.LUT R99, R95, 0x8, RZ, 0xfc, !PT ;  /* 0x000000085f637812 */ /* 0x000fe400078efcff */
[----:B------:R-:W-:Y:S02]  /*3040*/  IADD3 R218, P1, R7, R106, RZ ;  /* 0x0000006a07da7210 */ /* 0x000fe40007f3e0ff */
[----:B------:R-:W-:Y:S02]  /*3050*/  ISETP.GE.AND P4, PT, R97, UR10, PT ;  /* 0x0000000a61007c0c */ /* 0x000fe4000bf86270 */
[----:B------:R-:W-:Y:S02]  /*3060*/  LOP3.LUT R97, R95, 0xa, RZ, 0xfc, !PT ;  /* 0x0000000a5f617812 */ /* 0x000fe400078efcff */
[----:B------:R-:W-:Y:S02]  /*3070*/  ISETP.GE.AND P0, PT, R99, UR10, PT ;  /* 0x0000000a63007c0c */ /* 0x000fe4000bf06270 */
[----:B------:R-:W-:-:S02]  /*3080*/  PRMT R99, RZ, 0x7610, R99 ;  /* 0x00007610ff637816 */ /* 0x000fc40000000063 */
[C---:B------:R-:W-:Y:S02]  /*3090*/  IADD3 R216, P6, R10.reuse, R106, RZ ;  /* 0x0000006a0ad87210 */ /* 0x040fe40007fde0ff */
[-C--:B------:R-:W-:Y:S02]  /*30a0*/  LEA.HI.X.SX32 R219, R7, R92.reuse, 0x1, P1 ;  /* 0x0000005c07db7211 */ /* 0x080fe400008f0eff */
[----:B------:R-:W-:Y:S02]  /*30b0*/  ISETP.GE.AND P1, PT, R97, UR10, PT ;  /* 0x0000000a61007c0c */ /* 0x000fe4000bf26270 */
[----:B------:R-:W-:Y:S01]  /*30c0*/  LOP3.LUT R97, R95, 0xc, RZ, 0xfc, !PT ;  /* 0x0000000c5f617812 */ /* 0x000fe200078efcff */
[----:B------:R0:W2:Y:S01]  /*30d0*/  @!P2 LDG.E.U8 R99, desc[UR12][R218.64] ;  /* 0x0000000cda63a981 */ /* 0x0000a2000c1e1100 */
[----:B------:R-:W-:Y:S02]  /*30e0*/  LEA.HI.X.SX32 R217, R10, R92, 0x1, P6 ;  /* 0x0000005c0ad97211 */ /* 0x000fe400030f0eff */
[----:B------:R-:W-:-:S02]  /*30f0*/  IADD3 R214, P6, R11, R106, RZ ;  /* 0x0000006a0bd67210 */ /* 0x000fc40007fde0ff */
[----:B------:R-:W-:Y:S02]  /*3100*/  ISETP.GE.AND P2, PT, R97, UR10, PT ;  /* 0x0000000a61007c0c */ /* 0x000fe4000bf46270 */
[----:B------:R-:W-:Y:S02]  /*3110*/  PRMT R97, RZ, 0x7610, R97 ;  /* 0x00007610ff617816 */ /* 0x000fe40000000061 */
[----:B------:R-:W-:Y:S02]  /*3120*/  LEA.HI.X.SX32 R215, R11, R92, 0x1, P6 ;  /* 0x0000005c0bd77211 */ /* 0x000fe400030f0eff */
[----:B------:R-:W-:Y:S02]  /*3130*/  PRMT R101, RZ, 0x7610, R101 ;  /* 0x00007610ff657816 */ /* 0x000fe40000000065 */
[----:B------:R-:W-:Y:S01]  /*3140*/  LEA.HI R103, R0, 0xe, RZ, 0x1a ;  /* 0x0000000e00677811 */ /* 0x000fe200078fd0ff */
[----:B------:R-:W3:Y:S01]  /*3150*/  @!P5 LDG.E.U8 R97, desc[UR12][R214.64] ;  /* 0x0000000cd661d981 */ /* 0x000ee2000c1e1100 */
[----:B0-----:R-:W-:-:S02]  /*3160*/  IADD3 R218, P5, R13, R106, RZ ;  /* 0x0000006a0dda7210 */ /* 0x001fc40007fbe0ff */
[C---:B------:R-:W-:Y:S01]  /*3170*/  IADD3 R220, P6, R12.reuse, R106, RZ ;  /* 0x0000006a0cdc7210 */ /* 0x040fe20007fde0ff */
[----:B------:R0:W4:Y:S01]  /*3180*/  @!P3 LDG.E.U8 R101, desc[UR12][R216.64] ;  /* 0x0000000cd865b981 */ /* 0x000122000c1e1100 */
[----:B------:R-:W-:Y:S02]  /*3190*/  ISETP.GE.AND P3, PT, R103, UR10, PT ;  /* 0x0000000a67007c0c */ /* 0x000fe4000bf66270 */
[----:B------:R-:W-:Y:S02]  /*31a0*/  LOP3.LUT R105, R95, 0x10, RZ, 0xfc, !PT ;  /* 0x000000105f697812 */ /* 0x000fe400078efcff */
[----:B------:R-:W-:Y:S02]  /*31b0*/  PRMT R103, RZ, 0x7610, R103 ;  /* 0x00007610ff677816 */ /* 0x000fe40000000067 */
[-C--:B------:R-:W-:Y:S02]  /*31c0*/  LEA.HI.X.SX32 R219, R13, R92.reuse, 0x1, P5 ;  /* 0x0000005c0ddb7211 */ /* 0x080fe400028f0eff */
[----:B------:R-:W-:-:S02]  /*31d0*/  LEA.HI.X.SX32 R221, R12, R92, 0x1, P6 ;  /* 0x0000005c0cdd7211 */ /* 0x000fc400030f0eff */
[C---:B0-----:R-:W-:Y:S02]  /*31e0*/  IADD3 R216, P5, R14.reuse, R106, RZ ;  /* 0x0000006a0ed87210 */ /* 0x041fe40007fbe0ff */
[----:B------:R-:W-:Y:S01]  /*31f0*/  LOP3.LUT R107, R95, 0x12, RZ, 0xfc, !PT ;  /* 0x000000125f6b7812 */ /* 0x000fe200078efcff */
[----:B------:R0:W5:Y:S01]  /*3200*/  @!P4 LDG.E.U8 R103, desc[UR12][R220.64] ;  /* 0x0000000cdc67c981 */ /* 0x000162000c1e1100 */
[----:B------:R-:W-:Y:S02]  /*3210*/  ISETP.GE.AND P6, PT, R105, UR10, PT ;  /* 0x0000000a69007c0c */ /* 0x000fe4000bfc6270 */
[----:B------:R-:W-:Y:S02]  /*3220*/  PRMT R105, RZ, 0x7610, R105 ;  /* 0x00007610ff697816 */ /* 0x000fe40000000069 */
[----:B------:R-:W-:Y:S02]  /*3230*/  LEA.HI.X.SX32 R217, R14, R92, 0x1, P5 ;  /* 0x0000005c0ed97211 */ /* 0x000fe400028f0eff */
[----:B------:R-:W-:-:S02]  /*3240*/  IADD3 R214, P5, R15, R106, RZ ;  /* 0x0000006a0fd67210 */ /* 0x000fc40007fbe0ff */
[----:B------:R-:W-:Y:S01]  /*3250*/  ISETP.GE.AND P4, PT, R107, UR10, PT ;  /* 0x0000000a6b007c0c */ /* 0x000fe2000bf86270 */
[----:B------:R1:W5:Y:S01]  /*3260*/  @!P0 LDG.E.U8 R105, desc[UR12][R218.64] ;  /* 0x0000000cda698981 */ /* 0x000362000c1e1100 */
[----:B------:R-:W-:Y:S02]  /*3270*/  LOP3.LUT R109, R95, 0x14, RZ, 0xfc, !PT ;  /* 0x000000145f6d7812 */ /* 0x000fe400078efcff */
[----:B------:R-:W-:Y:S02]  /*3280*/  PRMT R107, RZ, 0x7610, R107 ;  /* 0x00007610ff6b7816 */ /* 0x000fe4000000006b */
[----:B------:R-:W-:Y:S02]  /*3290*/  LEA.HI.X.SX32 R215, R15, R92, 0x1, P5 ;  /* 0x0000005c0fd77211 */ /* 0x000fe400028f0eff */
[----:B------:R-:W-:Y:S02]  /*32a0*/  LOP3.LUT R111, R95, 0x16, RZ, 0xfc, !PT ;  /* 0x000000165f6f7812 */ /* 0x000fe400078efcff */
[----:B0-----:R-:W-:Y:S01]  /*32b0*/  IADD3 R220, P5, R23, R106, RZ ;  /* 0x0000006a17dc7210 */ /* 0x001fe20007fbe0ff */
[----:B------:R-:W5:Y:S01]  /*32c0*/  @!P1 LDG.E.U8 R107, desc[UR12][R216.64] ;  /* 0x0000000cd86b9981 */ /* 0x000f62000c1e1100 */
[----:B------:R-:W-:-:S02]  /*32d0*/  ISETP.GE.AND P0, PT, R109, UR10, PT ;  /* 0x0000000a6d007c0c */ /* 0x000fc4000bf06270 */
[----:B------:R-:W-:Y:S02]  /*32e0*/  PRMT R109, RZ, 0x7610, R109 ;  /* 0x00007610ff6d7816 */ /* 0x000fe4000000006d */
[----:B------:R-:W-:Y:S02]  /*32f0*/  ISETP.GE.AND P1, PT, R111, UR10, PT ;  /* 0x0000000a6f007c0c */ /* 0x000fe4000bf26270 */
[----:B------:R-:W-:Y:S02]  /*3300*/  LEA.HI.X.SX32 R221, R23, R92, 0x1, P5 ;  /* 0x0000005c17dd7211 */ /* 0x000fe400028f0eff */
[----:B------:R-:W-:Y:S01]  /*3310*/  LOP3.LUT R113, R95, 0x18, RZ, 0xfc, !PT ;  /* 0x000000185f717812 */ /* 0x000fe200078efcff */
[----:B------:R0:W5:Y:S01]  /*3320*/  @!P2 LDG.E.U8 R109, desc[UR12][R214.64] ;  /* 0x0000000cd66da981 */ /* 0x000162000c1e1100 */
[----:B------:R-:W-:Y:S02]  /*3330*/  PRMT R111, RZ, 0x7610, R111 ;  /* 0x00007610ff6f7816 */ /* 0x000fe4000000006f */
[----:B-1----:R-:W-:-:S02]  /*3340*/  IADD3 R218, P5, R16, R106, RZ ;  /* 0x0000006a10da7210 */ /* 0x002fc40007fbe0ff */
[----:B------:R-:W-:Y:S02]  /*3350*/  LOP3.LUT R115, R95, 0x1a, RZ, 0xfc, !PT ;  /* 0x0000001a5f737812 */ /* 0x000fe400078efcff */
[----:B------:R-:W-:Y:S01]  /*3360*/  ISETP.GE.AND P2, PT, R113, UR10, PT ;  /* 0x0000000a71007c0c */ /* 0x000fe2000bf46270 */
[----:B------:R1:W5:Y:S01]  /*3370*/  @!P3 LDG.E.U8 R111, desc[UR12][R220.64] ;  /* 0x0000000cdc6fb981 */ /* 0x000362000c1e1100 */
[----:B------:R-:W-:Y:S02]  /*3380*/  LEA.HI.X.SX32 R219, R16, R92, 0x1, P5 ;  /* 0x0000005c10db7211 */ /* 0x000fe400028f0eff */
[----:B------:R-:W-:Y:S02]  /*3390*/  PRMT R113, RZ, 0x7610, R113 ;  /* 0x00007610ff717816 */ /* 0x000fe40000000071 */
[----:B0-----:R-:W-:Y:S02]  /*33a0*/  IADD3 R214, P5, R17, R106, RZ ;  /* 0x0000006a11d67210 */ /* 0x001fe40007fbe0ff */
[----:B------:R-:W-:-:S02]  /*33b0*/  ISETP.GE.AND P3, PT, R115, UR10, PT ;  /* 0x0000000a73007c0c */ /* 0x000fc4000bf66270 */
[----:B------:R-:W-:Y:S01]  /*33c0*/  LOP3.LUT R115, R95, 0x1c, RZ, 0xfc, !PT ;  /* 0x0000001c5f737812 */ /* 0x000fe200078efcff */
[----:B------:R-:W5:Y:S01]  /*33d0*/  @!P6 LDG.E.U8 R113, desc[UR12][R218.64] ;  /* 0x0000000cda71e981 */ /* 0x000f62000c1e1100 */
[----:B------:R-:W-:Y:S02]  /*33e0*/  LEA.HI.X.SX32 R215, R17, R92, 0x1, P5 ;  /* 0x0000005c11d77211 */ /* 0x000fe400028f0eff */
[C---:B------:R-:W-:Y:S02]  /*33f0*/  IADD3 R216, P5, R18.reuse, R106, RZ ;  /* 0x0000006a12d87210 */ /* 0x040fe40007fbe0ff */
[----:B------:R-:W-:Y:S02]  /*3400*/  ISETP.GE.AND P6, PT, R115, UR10, PT ;  /* 0x0000000a73007c0c */ /* 0x000fe4000bfc6270 */
[----:B------:R-:W-:Y:S02]  /*3410*/  PRMT R115, RZ, 0x7610, R115 ;  /* 0x00007610ff737816 */ /* 0x000fe40000000073 */
[----:B------:R-:W-:-:S02]  /*3420*/  LEA.HI.X.SX32 R217, R18, R92, 0x1, P5 ;  /* 0x0000005c12d97211 */ /* 0x000fc400028f0eff */
[----:B------:R-:W-:Y:S02]  /*3430*/  PRMT R117, RZ, 0x7610, R117 ;  /* 0x00007610ff757816 */ /* 0x000fe40000000075 */
[CC--:B------:R-:W-:Y:S01]  /*3440*/  IADD3 R222, P5, R19.reuse, R106.reuse, RZ ;  /* 0x0000006a13de7210 */ /* 0x0c0fe20007fbe0ff */
[----:B------:R-:W5:Y:S01]  /*3450*/  @!P0 LDG.E.U8 R115, desc[UR12][R216.64] ;  /* 0x0000000cd8738981 */ /* 0x000f62000c1e1100 */
[----:B-1----:R-:W-:Y:S02]  /*3460*/  IADD3 R220, P0, R20, R106, RZ ;  /* 0x0000006a14dc7210 */ /* 0x002fe40007f1e0ff */
[----:B------:R-:W-:Y:S01]  /*3470*/  LEA.HI R119, R0, 0x1e, RZ, 0x1a ;  /* 0x0000001e00777811 */ /* 0x000fe200078fd0ff */
[----:B------:R0:W5:Y:S01]  /*3480*/  @!P4 LDG.E.U8 R117, desc[UR12][R214.64] ;  /* 0x0000000cd675c981 */ /* 0x000162000c1e1100 */
[----:B------:R-:W-:Y:S02]  /*3490*/  PRMT R121, RZ, 0x7610, R121 ;  /* 0x00007610ff797816 */ /* 0x000fe40000000079 */
[----:B------:R-:W-:-:S02]  /*34a0*/  LEA.HI.X.SX32 R223, R19, R92, 0x1, P5 ;  /* 0x0000005c13df7211 */ /* 0x000fc400028f0eff */
[----:B------:R-:W-:Y:S02]  /*34b0*/  LEA.HI.X.SX32 R221, R20, R92, 0x1, P0 ;  /* 0x0000005c14dd7211 */ /* 0x000fe400000f0eff */
[----:B------:R-:W-:Y:S01]  /*34c0*/  ISETP.GE.AND P4, PT, R119, UR10, PT ;  /* 0x0000000a77007c0c */ /* 0x000fe2000bf86270 */
[----:B------:R-:W5:Y:S01]  /*34d0*/  @!P1 LDG.E.U8 R121, desc[UR12][R222.64] ;  /* 0x0000000cde799981 */ /* 0x000f62000c1e1100 */
[C---:B0-----:R-:W-:Y:S02]  /*34e0*/  IADD3 R214, P0, R21.reuse, R106, RZ ;  /* 0x0000006a15d67210 */ /* 0x041fe40007f1e0ff */
[----:B------:R-:W-:Y:S02]  /*34f0*/  LOP3.LUT R119, R0, 0x1f, RZ, 0xc0, !PT ;  /* 0x0000001f00777812 */ /* 0x000fe400078ec0ff */
[----:B------:R-:W-:Y:S02]  /*3500*/  LEA.HI.X.SX32 R215, R21, R92, 0x1, P0 ;  /* 0x0000005c15d77211 */ /* 0x000fe400000f0eff */
[----:B------:R-:W-:-:S02]  /*3510*/  IADD3 R216, P1, R22, R106, RZ ;  /* 0x0000006a16d87210 */ /* 0x000fc40007f3e0ff */
[----:B------:R-:W-:Y:S02]  /*3520*/  IADD3 R218, P0, R88, R106, RZ ;  /* 0x0000006a58da7210 */ /* 0x000fe40007f1e0ff */
[----:B------:R-:W-:Y:S02]  /*3530*/  ISETP.GE.AND P5, PT, R119, UR10, PT ;  /* 0x0000000a77007c0c */ /* 0x000fe4000bfa6270 */
[----:B------:R-:W-:Y:S02]  /*3540*/  PRMT R119, RZ, 0x7610, R119 ;  /* 0x00007610ff777816 */ /* 0x000fe40000000077 */
[----:B------:R-:W-:Y:S02]  /*3550*/  PRMT R123, RZ, 0x7610, R123 ;  /* 0x00007610ff7b7816 */ /* 0x000fe4000000007b */
[----:B------:R-:W-:Y:S02]  /*3560*/  PRMT R125, RZ, 0x7610, R125 ;  /* 0x00007610ff7d7816 */ /* 0x000fe4000000007d */
[----:B------:R-:W-:Y:S01]  /*3570*/  PRMT R127, RZ, 0x7610, R127 ;  /* 0x00007610ff7f7816 */ /* 0x000fe2000000007f */
[----:B------:R0:W5:Y:S01]  /*3580*/  @!P2 LDG.E.U8 R119, desc[UR12][R220.64] ;  /* 0x0000000cdc77a981 */ /* 0x000162000c1e1100 */
[----:B------:R-:W-:-:S02]  /*3590*/  LEA.HI.X.SX32 R217, R22, R92, 0x1, P1 ;  /* 0x0000005c16d97211 */ /* 0x000fc400008f0eff */
[----:B------:R-:W-:Y:S01]  /*35a0*/  LEA.HI.X.SX32 R219, R88, R92, 0x1, P0 ;  /* 0x0000005c58db7211 */ /* 0x000fe200000f0eff */
[----:B------:R-:W5:Y:S04]  /*35b0*/  @!P3 LDG.E.U8 R123, desc[UR12][R214.64] ;  /* 0x0000000cd67bb981 */ /* 0x000f68000c1e1100 */
[----:B------:R-:W5:Y:S04]  /*35c0*/  @!P6 LDG.E.U8 R125, desc[UR12][R216.64] ;  /* 0x0000000cd87de981 */ /* 0x000f68000c1e1100 */
[----:B------:R1:W5:Y:S01]  /*35d0*/  @!P4 LDG.E.U8 R127, desc[UR12][R218.64] ;  /* 0x0000000cda7fc981 */ /* 0x000362000c1e1100 */
[----:B------:R-:W-:Y:S01]  /*35e0*/  BAR.SYNC.DEFER_BLOCKING 0x0 ;  /* 0x0000000000007b1d */ /* 0x000fe20000010000 */
[----:B------:R-:W-:-:S02]  /*35f0*/  IADD3 RZ, P1, R89, R182, RZ ;  /* 0x000000b659ff7210 */ /* 0x000fc40007f3e0ff */
[C---:B------:R-:W-:Y:S01]  /*3600*/  IADD3 RZ, P0, R89.reuse, R180, RZ ;  /* 0x000000b459ff7210 */ /* 0x040fe20007f1e0ff */
[----:B0-----:R-:W-:Y:S01]  /*3610*/  IMAD.IADD R220, R89, 0x1, R182 ;  /* 0x0000000159dc7824 */ /* 0x001fe200078e02b6 */
[----:B------:R-:W-:Y:S01]  /*3620*/  PRMT R236, RZ, 0x7610, R236 ;  /* 0x00007610ffec7816 */ /* 0x000fe200000000ec */
[C---:B------:R-:W-:Y:S01]  /*3630*/  IMAD.X R221, R5.reuse, 0x1, R206, P1 ;  /* 0x0000000105dd7824 */ /* 0x040fe200008e06ce */
[----:B------:R-:W-:Y:S01]  /*3640*/  PRMT R129, RZ, 0x7610, R129 ;  /* 0x00007610ff817816 */ /* 0x000fe20000000081 */
[----:B------:R-:W-:Y:S01]  /*3650*/  IMAD.X R223, R5, 0x1, R202, P0 ;  /* 0x0000000105df7824 */ /* 0x000fe200000e06ca */
[C---:B------:R-:W-:Y:S01]  /*3660*/  IADD3 RZ, P1, R89.reuse, R178, RZ ;  /* 0x000000b259ff7210 */ /* 0x040fe20007f3e0ff */
[C---:B------:R-:W-:Y:S01]  /*3670*/  IMAD.IADD R222, R89.reuse, 0x1, R180 ;  /* 0x0000000159de7824 */ /* 0x040fe200078e02b4 */
[C---:B------:R-:W-:Y:S02]  /*3680*/  IADD3 RZ, P0, R89.reuse, R174, RZ ;  /* 0x000000ae59ff7210 */ /* 0x040fe40007f1e0ff */
[----:B-1----:R-:W-:Y:S01]  /*3690*/  IADD3 R218, P2, R89, R184, RZ ;  /* 0x000000b859da7210 */ /* 0x002fe20007f5e0ff */
[C---:B------:R-:W-:Y:S01]  /*36a0*/  IMAD.X R215, R5.reuse, 0x1, R198, P1 ;  /* 0x0000000105d77824 */ /* 0x040fe200008e06c6 */
[----:B------:R-:W-:Y:S01]  /*36b0*/  PRMT R240, RZ, 0x7610, R240 ;  /* 0x00007610fff07816 */ /* 0x000fe200000000f0 */
[C---:B------:R-:W-:Y:S01]  /*36c0*/  IMAD.X R217, R5.reuse, 0x1, R190, P0 ;  /* 0x0000000105d97824 */ /* 0x040fe200000e06be */
[----:B------:R-:W-:Y:S01]  /*36d0*/  PRMT R238, RZ, 0x7610, R238 ;  /* 0x00007610ffee7816 */ /* 0x000fe200000000ee */
[----:B------:R-:W-:Y:S01]  /*36e0*/  IMAD.X R219, R5, 0x1, R210, P2 ;  /* 0x0000000105db7824 */ /* 0x000fe200010e06d2 */
[----:B------:R-:W-:Y:S01]  /*36f0*/  PRMT R131, RZ, 0x7610, R131 ;  /* 0x00007610ff837816 */ /* 0x000fe20000000083 */
[C---:B------:R-:W-:Y:S01]  /*3700*/  IMAD.IADD R214, R89.reuse, 0x1, R178 ;  /* 0x0000000159d67824 */ /* 0x040fe200078e02b2 */
[C---:B------:R-:W-:Y:S01]  /*3710*/  IADD3 R224, P2, R89.reuse, R200, RZ ;  /* 0x000000c859e07210 */ /* 0x040fe20007f5e0ff */
[----:B------:R-:W-:Y:S01]  /*3720*/  IMAD.IADD R216, R89, 0x1, R174 ;  /* 0x0000000159d87824 */ /* 0x000fe200078e02ae */
[----:B------:R0:W5:Y:S04]  /*3730*/  @!P5 LDG.E.U8 R236, desc[UR12][R220.64] ;  /* 0x0000000cdcecd981 */ /* 0x000168000c1e1100 */
[----:B------:R1:W5:Y:S01]  /*3740*/  @!P5 LDG.E.U8 R129, desc[UR12][R222.64] ;  /* 0x0000000cde81d981 */ /* 0x000362000c1e1100 */
[----:B------:R-:W-:Y:S01]  /*3750*/  PRMT R244, RZ, 0x7610, R244 ;  /* 0x00007610fff47816 */ /* 0x000fe200000000f4 */
[----:B------:R-:W-:Y:S01]  /*3760*/  IMAD.X R225, R5, 0x1, R168, P2 ;  /* 0x0000000105e17824 */ /* 0x000fe200010e06a8 */
[----:B------:R-:W-:Y:S01]  /*3770*/  PRMT R242, RZ, 0x7610, R242 ;  /* 0x00007610fff27816 */ /* 0x000fe200000000f2 */
[----:B------:R1:W5:Y:S01]  /*3780*/  @!P5 LDG.E.U8 R240, desc[UR12][R214.64] ;  /* 0x0000000cd6f0d981 */ /* 0x000362000c1e1100 */
[----:B0-----:R-:W-:-:S03]  /*3790*/  IADD3 R220, P0, R89, R188, RZ ;  /* 0x000000bc59dc7210 */ /* 0x001fc60007f1e0ff */
[----:B------:R0:W5:Y:S01]  /*37a0*/  @!P5 LDG.E.U8 R238, desc[UR12][R216.64] ;  /* 0x0000000cd8eed981 */ /* 0x000162000c1e1100 */
[----:B-1----:R-:W-:Y:S01]  /*37b0*/  IADD3 R222, P1, R89, R196, RZ ;  /* 0x000000c459de7210 */ /* 0x002fe20007f3e0ff */
[C---:B------:R-:W-:Y:S02]  /*37c0*/  IMAD.X R221, R5.reuse, 0x1, R226, P0 ;  /* 0x0000000105dd7824 */ /* 0x040fe400000e06e2 */
[----:B------:R1:W5:Y:S01]  /*37d0*/  @!P5 LDG.E.U8 R131, desc[UR12][R218.64] ;  /* 0x0000000cda83d981 */ /* 0x000362000c1e1100 */
[----:B------:R-:W-:Y:S01]  /*37e0*/  PRMT R133, RZ, 0x7610, R133 ;  /* 0x00007610ff857816 */ /* 0x000fe20000000085 */
[----:B------:R-:W-:Y:S01]  /*37f0*/  IMAD.X R223, R5, 0x1, R234, P1 ;  /* 0x0000000105df7824 */ /* 0x000fe200008e06ea */
[C---:B------:R-:W-:Y:S01]  /*3800*/  IADD3 R214, P0, R89.reuse, R204, RZ ;  /* 0x000000cc59d67210 */ /* 0x040fe20007f1e0ff */
[----:B------:R1:W5:Y:S01]  /*3810*/  @!P5 LDG.E.U8 R244, desc[UR12][R220.64] ;  /* 0x0000000cdcf4d981 */ /* 0x000362000c1e1100 */
[C---:B0-----:R-:W-:Y:S02]  /*3820*/  IADD3 R216, P1, R89.reuse, R208, RZ ;  /* 0x000000d059d87210 */ /* 0x041fe40007f3e0ff */
[----:B------:R-:W-:Y:S01]  /*3830*/  PRMT R248, RZ, 0x7610, R248 ;  /* 0x00007610fff87816 */ /* 0x000fe200000000f8 */
[----:B------:R0:W5:Y:S01]  /*3840*/  @!P5 LDG.E.U8 R242, desc[UR12][R222.64] ;  /* 0x0000000cdef2d981 */ /* 0x000162000c1e1100 */
[----:B-1----:R-:W-:Y:S01]  /*3850*/  IADD3 R218, P2, R89, R212, RZ ;  /* 0x000000d459da7210 */ /* 0x002fe20007f5e0ff */
[C---:B------:R-:W-:Y:S01]  /*3860*/  IMAD.X R215, R5.reuse, 0x1, R164, P0 ;  /* 0x0000000105d77824 */ /* 0x040fe200000e06a4 */
[----:B------:R-:W-:Y:S01]  /*3870*/  PRMT R135, RZ, 0x7610, R135 ;  /* 0x00007610ff877816 */ /* 0x000fe20000000087 */
[----:B------:R1:W5:Y:S01]  /*3880*/  @!P5 LDG.E.U8 R133, desc[UR12][R224.64] ;  /* 0x0000000ce085d981 */ /* 0x000362000c1e1100 */
[C---:B------:R-:W-:Y:S01]  /*3890*/  IMAD.X R217, R5.reuse, 0x1, R160, P1 ;  /* 0x0000000105d97824 */ /* 0x040fe200008e06a0 */
[----:B------:R-:W-:Y:S01]  /*38a0*/  PRMT R246, RZ, 0x7610, R246 ;  /* 0x00007610fff67816 */ /* 0x000fe200000000f6 */
[----:B------:R-:W-:Y:S01]  /*38b0*/  IMAD.X R219, R5, 0x1, R156, P2 ;  /* 0x0000000105db7824 */ /* 0x000fe200010e069c */
[C---:B------:R-:W-:Y:S01]  /*38c0*/  IADD3 R220, P0, R89.reuse, R228, RZ ;  /* 0x000000e459dc7210 */ /* 0x040fe20007f1e0ff */
[----:B------:R1:W5:Y:S01]  /*38d0*/  @!P5 LDG.E.U8 R248, desc[UR12][R214.64] ;  /* 0x0000000cd6f8d981 */ /* 0x000362000c1e1100 */
[----:B0-----:R-:W-:-:S02]  /*38e0*/  IADD3 R222, P1, R89, R232, RZ ;  /* 0x000000e859de7210 */ /* 0x001fc40007f3e0ff */
        /* <DEDUP_REMOVED lines=51> */
[C---:B------:R-:W-:Y:S02]  /*3c20*/  IMAD.X R221, R5.reuse, 0x1, R104, P0 ;  /* 0x0000000105dd7824 */ /* 0x040fe400000e0668 */
[----:B------:R1:W5:Y:S01]  /*3c30*/  @!P5 LDG.E.U8 R145, desc[UR12][R218.64] ;  /* 0x0000000cda91d981 */ /* 0x000362000c1e1100 */
[----:B------:R-:W-:Y:S01]  /*3c40*/  IMAD.X R223, R5, 0x1, R102, P1 ;  /* 0x0000000105df7824 */ /* 0x000fe200008e0666 */
[----:B------:R-:W-:Y:S01]  /*3c50*/  IADD3 R214, P0, R89, R118, RZ ;  /* 0x0000007659d67210 */ /* 0x000fe20007f1e0ff */
[----:B------:R-:W-:Y:S01]  /*3c60*/  IMAD.X R225, R5, 0x1, R100, P2 ;  /* 0x0000000105e17824 */ /* 0x000fe200010e0664 */
[----:B------:R-:W-:Y:S01]  /*3c70*/  PRMT R141, RZ, 0x7610, R141 ;  /* 0x00007610ff8d7816 */ /* 0x000fe2000000008d */
[----:B------:R1:W5:Y:S01]  /*3c80*/  @!P5 LDG.E.U8 R143, desc[UR12][R220.64] ;  /* 0x0000000cdc8fd981 */ /* 0x000362000c1e1100 */
[----:B0-----:R-:W-:-:S02]  /*3c90*/  IADD3 R216, P1, R89, R114, RZ ;  /* 0x0000007259d87210 */ /* 0x001fc40007f3e0ff */
[----:B-1----:R-:W-:Y:S01]  /*3ca0*/  IADD3 R218, P2, R89, R110, RZ ;  /* 0x0000006e59da7210 */ /* 0x002fe20007f5e0ff */
[C---:B------:R-:W-:Y:S01]  /*3cb0*/  IMAD.X R215, R5.reuse, 0x1, R98, P0 ;  /* 0x0000000105d77824 */ /* 0x040fe200000e0662 */
[----:B------:R-:W-:Y:S01]  /*3cc0*/  PRMT R139, RZ, 0x7610, R139 ;  /* 0x00007610ff8b7816 */ /* 0x000fe2000000008b */
[----:B------:R-:W-:Y:S01]  /*3cd0*/  IMAD.X R217, R5, 0x1, R96, P1 ;  /* 0x0000000105d97824 */ /* 0x000fe200008e0660 */
[----:B------:R-:W-:Y:S01]  /*3ce0*/  IADD3 RZ, P1, R89, R176, RZ ;  /* 0x000000b059ff7210 */ /* 0x000fe20007f3e0ff */
[----:B------:R-:W-:Y:S01]  /*3cf0*/  IMAD.X R219, R5, 0x1, R94, P2 ;  /* 0x0000000105db7824 */ /* 0x000fe200010e065e */
[C---:B------:R-:W-:Y:S01]  /*3d00*/  IADD3 RZ, P0, R89.reuse, R6, RZ ;  /* 0x0000000659ff7210 */ /* 0x040fe20007f1e0ff */
[----:B------:R0:W5:Y:S01]  /*3d10*/  @!P5 LDG.E.U8 R141, desc[UR12][R222.64] ;  /* 0x0000000cde8dd981 */ /* 0x000162000c1e1100 */
[----:B------:R-:W-:Y:S02]  /*3d20*/  IADD3 R220, P2, R89, R192, RZ ;  /* 0x000000c059dc7210 */ /* 0x000fe40007f5e0ff */
[----:B------:R-:W-:Y:S01]  /*3d30*/  PRMT R252, RZ, 0x7610, R252 ;  /* 0x00007610fffc7816 */ /* 0x000fe200000000fc */
[----:B------:R1:W5:Y:S01]  /*3d40*/  @!P5 LDG.E.U8 R139, desc[UR12][R224.64] ;  /* 0x0000000ce08bd981 */ /* 0x000362000c1e1100 */
[----:B------:R-:W-:Y:S01]  /*3d50*/  PRMT R250, RZ, 0x7610, R250 ;  /* 0x00007610fffa7816 */ /* 0x000fe200000000fa */
[----:B------:R-:W-:Y:S01]  /*3d60*/  IMAD.X R221, R5, 0x1, R230, P2 ;  /* 0x0000000105dd7824 */ /* 0x000fe200010e06e6 */
[----:B------:R-:W-:-:S02]  /*3d70*/  PRMT R137, RZ, 0x7610, R137 ;  /* 0x00007610ff897816 */ /* 0x000fc40000000089 */
[----:B------:R-:W-:Y:S01]  /*3d80*/  PRMT R171, RZ, 0x7610, R171 ;  /* 0x00007610ffab7816 */ /* 0x000fe200000000ab */
[----:B0-----:R-:W-:Y:S01]  /*3d90*/  IMAD.IADD R222, R89, 0x1, R176 ;  /* 0x0000000159de7824 */ /* 0x001fe200078e02b0 */
[----:B------:R-:W-:Y:S01]  /*3da0*/  PRMT R169, RZ, 0x7610, R169 ;  /* 0x00007610ffa97816 */ /* 0x000fe200000000a9 */
[----:B------:R-:W-:Y:S01]  /*3db0*/  IMAD.X R223, R5, 0x1, R194, P1 ;  /* 0x0000000105df7824 */ /* 0x000fe200008e06c2 */
[----:B------:R-:W-:Y:S01]  /*3dc0*/  PRMT R173, RZ, 0x7610, R173 ;  /* 0x00007610ffad7816 */ /* 0x000fe200000000ad */
[----:B-1----:R-:W-:Y:S01]  /*3dd0*/  IMAD.IADD R224, R89, 0x1, R6 ;  /* 0x0000000159e07824 */ /* 0x002fe200078e0206 */
[----:B------:R-:W5:Y:S01]  /*3de0*/  @!P5 LDG.E.U8 R252, desc[UR12][R214.64] ;  /* 0x0000000cd6fcd981 */ /* 0x000f62000c1e1100 */
[----:B------:R-:W-:-:S03]  /*3df0*/  IMAD.X R225, R5, 0x1, R186, P0 ;  /* 0x0000000105e17824 */ /* 0x000fc600000e06ba */
[----:B------:R-:W5:Y:S04]  /*3e00*/  @!P5 LDG.E.U8 R250, desc[UR12][R218.64] ;  /* 0x0000000cdafad981 */ /* 0x000f68000c1e1100 */
[----:B------:R-:W5:Y:S04]  /*3e10*/  @!P5 LDG.E.U8 R137, desc[UR12][R216.64] ;  /* 0x0000000cd889d981 */ /* 0x000f68000c1e1100 */
[----:B------:R-:W5:Y:S04]  /*3e20*/  @!P5 LDG.E.U8 R169, desc[UR12][R220.64] ;  /* 0x0000000cdca9d981 */ /* 0x000f68000c1e1100 */
[----:B------:R-:W5:Y:S04]  /*3e30*/  @!P5 LDG.E.U8 R171, desc[UR12][R222.64] ;  /* 0x0000000cdeabd981 */ /* 0x000f68000c1e1100 */
[----:B------:R-:W5:Y:S04]  /*3e40*/  @!P5 LDG.E.U8 R173, desc[UR12][R224.64] ;  /* 0x0000000ce0add981 */ /* 0x000f68000c1e1100 */
[----:B--2---:R0:W-:Y:S04]  /*3e50*/  STS.U8 [R8+UR8+0x1000], R99 ;  /* 0x0010006308007988 */ /* 0x0041e80008000008 */
[----:B----4-:R0:W-:Y:S04]  /*3e60*/  STS.U8 [R8+UR8+0x1002], R101 ;  /* 0x0010026508007988 */ /* 0x0101e80008000008 */
[----:B---3--:R0:W-:Y:S04]  /*3e70*/  STS.U8 [R8+UR8+0x1004], R97 ;  /* 0x0010046108007988 */ /* 0x0081e80008000008 */
[----:B-----5:R0:W-:Y:S04]  /*3e80*/  STS.U8 [R8+UR8+0x1006], R103 ;  /* 0x0010066708007988 */ /* 0x0201e80008000008 */
[----:B------:R0:W-:Y:S04]  /*3e90*/  STS.U8 [R8+UR8+0x1008], R105 ;  /* 0x0010086908007988 */ /* 0x0001e80008000008 */
        /* <DEDUP_REMOVED lines=26> */
[----:B------:R0:W-:Y:S04]  /*4040*/  STS.U8 [R93+UR8], R250 ;  /* 0x000000fa5d007988 */ /* 0x0001e80008000008 */
        /* <DEDUP_REMOVED lines=15> */
[----:B------:R0:W-:Y:S01]  /*4140*/  STS.U8 [R90+UR8+0xf80], R173 ;  /* 0x000f80ad5a007988 */ /* 0x0001e20008000008 */
[----:B------:R1:W-:Y:S06]  /*4150*/  MEMBAR.ALL.CTA ;  /* 0x0000000000007992 */ /* 0x0003ec0000008000 */
[----:B-1----:R-:W1:Y:S02]  /*4160*/  FENCE.VIEW.ASYNC.S ;  /* 0x00000000000073c6 */ /* 0x002e640000000000 */
[----:B-1----:R-:W-:Y:S06]  /*4170*/  BAR.SYNC.DEFER_BLOCKING 0x0 ;  /* 0x0000000000007b1d */ /* 0x002fec0000010000 */
[----:B------:R-:W-:Y:S01]  /*4180*/  UMOV UR5, 0xc0000010 ;  /* 0xc000001000057882 */ /* 0x000fe20000000000 */
[----:B------:R-:W-:Y:S01]  /*4190*/  UMOV UR7, 0xc0000010 ;  /* 0xc000001000077882 */ /* 0x000fe20000000000 */
[----:B------:R-:W-:-:S06]  /*41a0*/  WARPGROUP.ARRIVE ;  /* 0x00000000000079c5 */ /* 0x000fcc0000000000 */
[----:B------:R-:W-:Y:S01]  /*41b0*/  QGMMA.64x128x32.F32.E5M2.E5M2 R24, gdesc[UR4], R24, gsb0 ;  /* 0x01e00000041879f3 */ /* 0x000fe20008003818 */
[----:B------:R-:W-:Y:S02]  /*41c0*/  USHF.R.S32.HI UR5, URZ, 0x1f, UR11 ;  /* 0x0000001f3f057899 */ /* 0x000fe4000801140b */
[----:B------:R-:W-:-:S04]  /*41d0*/  IADD3 R182, P5, R182, UR11, RZ ;  /* 0x0000000bb6b67c10 */ /* 0x000fc8000ffbe0ff */
[----:B------:R-:W-:Y:S02]  /*41e0*/  IADD3.X R206, R206, UR5, RZ, P5, !PT ;  /* 0x00000005cece7c10 */ /* 0x000fe4000affe4ff */
[----:B------:R-:W-:Y:S02]  /*41f0*/  IADD3 R208, P5, R208, UR11, RZ ;  /* 0x0000000bd0d07c10 */ /* 0x000fe4000ffbe0ff */
[----:B------:R-:W-:Y:S02]  /*4200*/  IADD3 R6, P0, R6, UR11, RZ ;  /* 0x0000000b06067c10 */ /* 0x000fe4000ff1e0ff */
[----:B------:R-:W-:Y:S02]  /*4210*/  IADD3 R174, P1, R174, UR11, RZ ;  /* 0x0000000baeae7c10 */ /* 0x000fe4000ff3e0ff */
[----:B------:R-:W-:Y:S02]  /*4220*/  IADD3 R176, P2, R176, UR11, RZ ;  /* 0x0000000bb0b07c10 */ /* 0x000fe4000ff5e0ff */
[----:B------:R-:W-:-:S02]  /*4230*/  IADD3 R178, P3, R178, UR11, RZ ;  /* 0x0000000bb2b27c10 */ /* 0x000fc4000ff7e0ff */
[----:B------:R-:W-:Y:S02]  /*4240*/  IADD3.X R160, R160, UR5, RZ, P5, !PT ;  /* 0x00000005a0a07c10 */ /* 0x000fe4000affe4ff */
[----:B------:R-:W-:Y:S02]  /*4250*/  IADD3 R158, P5, R158, UR11, RZ ;  /* 0x0000000b9e9e7c10 */ /* 0x000fe4000ffbe0ff */
[----:B------:R-:W-:Y:S02]  /*4260*/  IADD3 R180, P4, R180, UR11, RZ ;  /* 0x0000000bb4b47c10 */ /* 0x000fe4000ff9e0ff */
[----:B------:R-:W-:Y:S02]  /*4270*/  IADD3.X R186, R186, UR5, RZ, P0, !PT ;  /* 0x00000005baba7c10 */ /* 0x000fe400087fe4ff */
[----:B------:R-:W-:Y:S02]  /*4280*/  IADD3.X R190, R190, UR5, RZ, P1, !PT ;  /* 0x00000005bebe7c10 */ /* 0x000fe40008ffe4ff */
[----:B------:R-:W-:-:S02]  /*4290*/  IADD3.X R194, R194, UR5, RZ, P2, !PT ;  /* 0x00000005c2c27c10 */ /* 0x000fc400097fe4ff */
[----:B------:R-:W-:Y:S02]  /*42a0*/  IADD3.X R198, R198, UR5, RZ, P3, !PT ;  /* 0x00000005c6c67c10 */ /* 0x000fe40009ffe4ff */
[----:B------:R-:W-:Y:S02]  /*42b0*/  IADD3 R184, P6, R184, UR11, RZ ;  /* 0x0000000bb8b87c10 */ /* 0x000fe4000ffde0ff */
[----:B------:R-:W-:Y:S02]  /*42c0*/  IADD3 R188, P0, R188, UR11, RZ ;  /* 0x0000000bbcbc7c10 */ /* 0x000fe4000ff1e0ff */
[----:B------:R-:W-:Y:S02]  /*42d0*/  IADD3 R192, P1, R192, UR11, RZ ;  /* 0x0000000bc0c07c10 */ /* 0x000fe4000ff3e0ff */
[----:B------:R-:W-:Y:S02]  /*42e0*/  IADD3 R196, P2, R196, UR11, RZ ;  /* 0x0000000bc4c47c10 */ /* 0x000fe4000ff5e0ff */
[----:B------:R-:W-:Y:S01]  /*42f0*/  IADD3 R200, P3, R200, UR11, RZ ;  /* 0x0000000bc8c87c10 */ /* 0x000fe2000ff7e0ff */
[----:B------:R-:W-:Y:S01]  /*4300*/  VIADD R91, R91, 0xffffffff ;  /* 0xffffffff5b5b7836 */ /* 0x000fe20000000000 */
[----:B------:R-:W-:-:S02]  /*4310*/  IADD3.X R132, R132, UR5, RZ, P5, !PT ;  /* 0x0000000584847c10 */ /* 0x000fc4000affe4ff */
[----:B------:R-:W-:Y:S02]  /*4320*/  IADD3.X R202, R202, UR5, RZ, P4, !PT ;  /* 0x00000005caca7c10 */ /* 0x000fe4000a7fe4ff */
[----:B------:R-:W-:Y:S02]  /*4330*/  IADD3 R130, P5, R130, UR11, RZ ;  /* 0x0000000b82827c10 */ /* 0x000fe4000ffbe0ff */
[----:B------:R-:W-:Y:S02]  /*4340*/  IADD3 R204, P4, R204, UR11, RZ ;  /* 0x0000000bcccc7c10 */ /* 0x000fe4000ff9e0ff */
[----:B------:R-:W-:Y:S02]  /*4350*/  IADD3.X R210, R210, UR5, RZ, P6, !PT ;  /* 0x00000005d2d27c10 */ /* 0x000fe4000b7fe4ff */
[----:B------:R-:W-:Y:S02]  /*4360*/  IADD3.X R226, R226, UR5, RZ, P0, !PT ;  /* 0x00000005e2e27c10 */ /* 0x000fe400087fe4ff */
[----:B------:R-:W-:-:S02]  /*4370*/  IADD3.X R230, R230, UR5, RZ, P1, !PT ;  /* 0x00000005e6e67c10 */ /* 0x000fc40008ffe4ff */
[----:B------:R-:W-:Y:S02]  /*4380*/  IADD3.X R234, R234, UR5, RZ, P2, !PT ;  /* 0x00000005eaea7c10 */ /* 0x000fe400097fe4ff */
[----:B------:R-:W-:Y:S02]  /*4390*/  IADD3.X R168, R168, UR5, RZ, P3, !PT ;  /* 0x00000005a8a87c10 */ /* 0x000fe40009ffe4ff */
[----:B------:R-:W-:Y:S02]  /*43a0*/  IADD3 R212, P6, R212, UR11, RZ ;  /* 0x0000000bd4d47c10 */ /* 0x000fe4000ffde0ff */
[----:B------:R-:W-:Y:S02]  /*43b0*/  IADD3 R228, P0, R228, UR11, RZ ;  /* 0x0000000be4e47c10 */ /* 0x000fe4000ff1e0ff */
[----:B------:R-:W-:Y:S02]  /*43c0*/  IADD3 R232, P1, R232, UR11, RZ ;  /* 0x0000000be8e87c10 */ /* 0x000fe4000ff3e0ff */
[----:B------:R-:W-:-:S02]  /*43d0*/  IADD3 R170, P2, R170, UR11, RZ ;  /* 0x0000000baaaa7c10 */ /* 0x000fc4000ff5e0ff */
[----:B------:R-:W-:Y:S02]  /*43e0*/  IADD3 R166, P3, R166, UR11, RZ ;  /* 0x0000000ba6a67c10 */ /* 0x000fe4000ff7e0ff */
[----:B------:R-:W-:Y:S02]  /*43f0*/  IADD3.X R104, R104, UR5, RZ, P5, !PT ;  /* 0x0000000568687c10 */ /* 0x000fe4000affe4ff */
[----:B------:R-:W-:Y:S02]  /*4400*/  IADD3.X R164, R164, UR5, RZ, P4, !PT ;  /* 0x00000005a4a47c10 */ /* 0x000fe4000a7fe4ff */
[----:B------:R-:W-:Y:S02]  /*4410*/  ISETP.NE.U32.AND P5, PT, R91, RZ, PT ;  /* 0x000000ff5b00720c */ /* 0x000fe40003fa5070 */
[----:B------:R-:W-:Y:S02]  /*4420*/  IADD3 R162, P4, R162, UR11, RZ ;  /* 0x0000000ba2a27c10 */ /* 0x000fe4000ff9e0ff */
[----:B------:R-:W-:-:S02]  /*4430*/  IADD3.X R156, R156, UR5, RZ, P6, !PT ;  /* 0x000000059c9c7c10 */ /* 0x000fc4000b7fe4ff */
[----:B------:R-:W-:Y:S02]  /*4440*/  IADD3.X R152, R152, UR5, RZ, P0, !PT ;  /* 0x0000000598987c10 */ /* 0x000fe400087fe4ff */
[----:B------:R-:W-:Y:S02]  /*4450*/  IADD3.X R148, R148, UR5, RZ, P1, !PT ;  /* 0x0000000594947c10 */ /* 0x000fe40008ffe4ff */
[----:B------:R-:W-:Y:S02]  /*4460*/  IADD3.X R144, R144, UR5, RZ, P2, !PT ;  /* 0x0000000590907c10 */ /* 0x000fe400097fe4ff */
[----:B------:R-:W-:Y:S02]  /*4470*/  IADD3.X R140, R140, UR5, RZ, P3, !PT ;  /* 0x000000058c8c7c10 */ /* 0x000fe40009ffe4ff */
[----:B------:R-:W-:Y:S02]  /*4480*/  IADD3 R154, P6, R154, UR11, RZ ;  /* 0x0000000b9a9a7c10 */ /* 0x000fe4000ffde0ff */
[----:B------:R-:W-:-:S02]  /*4490*/  IADD3 R150, P0, R150, UR11, RZ ;  /* 0x0000000b96967c10 */ /* 0x000fc4000ff1e0ff */
[----:B------:R-:W-:Y:S02]  /*44a0*/  IADD3 R146, P1, R146, UR11, RZ ;  /* 0x0000000b92927c10 */ /* 0x000fe4000ff3e0ff */
[----:B------:R-:W-:Y:S02]  /*44b0*/  IADD3 R142, P2, R142, UR11, RZ ;  /* 0x0000000b8e8e7c10 */ /* 0x000fe4000ff5e0ff */
[----:B------:R-:W-:Y:S02]  /*44c0*/  IADD3 R138, P3, R138, UR11, RZ ;  /* 0x0000000b8a8a7c10 */ /* 0x000fe4000ff7e0ff */
[----:B------:R-:W-:Y:S02]  /*44d0*/  IADD3.X R136, R136, UR5, RZ, P4, !PT ;  /* 0x0000000588887c10 */ /* 0x000fe4000a7fe4ff */
        /* <DEDUP_REMOVED lines=11> */
[----:B------:R-:W-:Y:S01]  /*4590*/  IADD3.X R108, R108, UR5, RZ, P4, !PT ;  /* 0x000000056c6c7c10 */ /* 0x000fe2000a7fe4ff */
[----:B------:R-:W-:Y:S01]  /*45a0*/  UIADD3 UR10, UR10, -0x20, URZ ;  /* 0xffffffe00a0a7890 */ /* 0x000fe2000fffe03f */
[----:B------:R-:W-:Y:S02]  /*45b0*/  IADD3 R106, P4, R9, R106, RZ ;  /* 0x0000006a096a7210 */ /* 0x000fe40007f9e0ff */
[----:B------:R-:W-:-:S02]  /*45c0*/  IADD3.X R102, R102, UR5, RZ, P6, !PT ;  /* 0x0000000566667c10 */ /* 0x000fc4000b7fe4ff */
[----:B------:R-:W-:Y:S02]  /*45d0*/  IADD3.X R100, R100, UR5, RZ, P0, !PT ;  /* 0x0000000564647c10 */ /* 0x000fe400087fe4ff */
[----:B------:R-:W-:Y:S02]  /*45e0*/  IADD3.X R98, R98, UR5, RZ, P1, !PT ;  /* 0x0000000562627c10 */ /* 0x000fe40008ffe4ff */
[----:B------:R-:W-:Y:S01]  /*45f0*/  IADD3.X R96, R96, UR5, RZ, P2, !PT ;  /* 0x0000000560607c10 */ /* 0x000fe200097fe4ff */
[----:B------:R-:W-:Y:S02]  /*4600*/  WARPGROUP.DEPBAR.LE gsb0, 0x0 ;  /* 0x00008000000079c5 */ /* 0x000fe40000010000 */
[----:B------:R-:W-:Y:S02]  /*4610*/  IADD3.X R94, R94, UR5, RZ, P3, !PT ;  /* 0x000000055e5e7c10 */ /* 0x000fe40009ffe4ff */
[----:B------:R-:W-:Y:S01]  /*4620*/  LEA.HI.X.SX32 R92, R9, R92, 0x1, P4 ;  /* 0x0000005c095c7211 */ /* 0x000fe200020f0eff */
[----:B0-----:R-:W-:Y:S06]  /*4630*/  @P5 BRA `(.L_x_1) ;  /* 0xffffffe800645947 */ /* 0x001fec000383ffff */
.L_x_0:
[----:B-1----:R-:W-:Y:S01]  /*4640*/  IMAD.SHL.U32 R0, R3, 0x10, RZ ;  /* 0x0000001003007824 */ /* 0x002fe200078e00ff */
[----:B------:R-:W-:Y:S01]  /*4650*/  F2FP.SATFINITE.E5M2.F32.PACK_AB_MERGE_C R24, R25, R24, RZ ;  /* 0x000000181918723e */ /* 0x000fe200048060ff */
[----:B------:R-:W-:Y:S01]  /*4660*/  IMAD.SHL.U32 R4, R3, 0x80, RZ ;  /* 0x0000008003047824 */ /* 0x000fe200078e00ff */
[----:B------:R-:W-:Y:S01]  /*4670*/  F2FP.SATFINITE.E5M2.F32.PACK_AB_MERGE_C R28, R29, R28, RZ ;  /* 0x0000001c1d1c723e */ /* 0x000fe200048060ff */
[----:B------:R-:W-:Y:S01]  /*4680*/  IMAD.SHL.U32 R3, R3, 0x8, RZ ;  /* 0x0000000803037824 */ /* 0x000fe200078e00ff */
[----:B------:R-:W-:Y:S01]  /*4690*/  LOP3.LUT R0, R0, 0x70, RZ, 0xc0, !PT ;  /* 0x0000007000007812 */ /* 0x000fe200078ec0ff */
[----:B------:R-:W-:Y:S01]  /*46a0*/  USHF.L.U32 UR9, UR9, 0x7, URZ ;  /* 0x0000000709097899 */ /* 0x000fe2000800063f */
[----:B------:R-:W-:Y:S01]  /*46b0*/  LOP3.LUT R5, R4, 0x400, RZ, 0xc0, !PT ;  /* 0x0000040004057812 */ /* 0x000fe200078ec0ff */
[----:B------:R-:W-:Y:S01]  /*46c0*/  BAR.SYNC.DEFER_BLOCKING 0x0 ;  /* 0x0000000000007b1d */ /* 0x000fe20000010000 */
[----:B------:R-:W-:Y:S01]  /*46d0*/  F2FP.SATFINITE.E5M2.F32.PACK_AB_MERGE_C R32, R33, R32, RZ ;  /* 0x000000202120723e */ /* 0x000fe200048060ff */
[----:B------:R-:W-:Y:S01]  /*46e0*/  ULOP3.LUT UR9, UR9, 0x80, URZ, 0xc0, !UPT ;  /* 0x0000008009097892 */ /* 0x000fe2000f8ec03f */
[----:B------:R-:W-:-:S02]  /*46f0*/  F2FP.SATFINITE.E5M2.F32.PACK_AB_MERGE_C R26, R27, R26, RZ ;  /* 0x0000001a1b1a723e */ /* 0x000fc400048060ff */
[----:B------:R-:W-:Y:S01]  /*4700*/  F2FP.SATFINITE.E5M2.F32.PACK_AB_MERGE_C R30, R31, R30, RZ ;  /* 0x0000001e1f1e723e */ /* 0x000fe200048060ff */
[----:B------:R-:W-:Y:S01]  /*4710*/  ULDC.64 UR6, c[0x0][0x228] ;  /* 0x00008a0000067ab9 */ /* 0x000fe20000000a00 */
[----:B------:R-:W-:Y:S01]  /*4720*/  F2FP.SATFINITE.E5M2.F32.PACK_AB_MERGE_C R34, R35, R34, RZ ;  /* 0x000000222322723e */ /* 0x000fe200048060ff */
[----:B------:R-:W-:Y:S01]  /*4730*/  ULDC UR4, c[0x0][0x244] ;  /* 0x0000910000047ab9 */ /* 0x000fe20000000800 */
[----:B------:R-:W-:Y:S02]  /*4740*/  IADD3 R0, R5, UR8, R0 ;  /* 0x0000000805007c10 */ /* 0x000fe4000fffe000 */
[----:B------:R-:W-:Y:S02]  /*4750*/  LOP3.LUT R3, R3, 0x380, RZ, 0xc0, !PT ;  /* 0x0000038003037812 */ /* 0x000fe400078ec0ff */
[----:B------:R-:W-:Y:S02]  /*4760*/  F2FP.SATFINITE.E5M2.F32.PACK_AB_MERGE_C R42, R43, R42, RZ ;  /* 0x0000002a2b2a723e */ /* 0x000fe400048060ff */
[----:B------:R-:W-:Y:S01]  /*4770*/  F2FP.SATFINITE.E5M2.F32.PACK_AB_MERGE_C R46, R47, R46, RZ ;  /* 0x0000002e2f2e723e */ /* 0x000fe200048060ff */
[----:B------:R-:W-:Y:S01]  /*4780*/  IMAD.IADD R25, R3, 0x1, R0 ;  /* 0x0000000103197824 */ /* 0x000fe200078e0200 */
[----:B------:R-:W-:-:S02]  /*4790*/  F2FP.SATFINITE.E5M2.F32.PACK_AB_MERGE_C R50, R51, R50, RZ ;  /* 0x000000323332723e */ /* 0x000fc400048060ff */
[----:B------:R-:W-:Y:S02]  /*47a0*/  LOP3.LUT R24, R24, 0xffff, RZ, 0xc0, !PT ;  /* 0x0000ffff18187812 */ /* 0x000fe400078ec0ff */
[----:B------:R-:W-:Y:S02]  /*47b0*/  LOP3.LUT R15, R28, 0xffff, RZ, 0xc0, !PT ;  /* 0x0000ffff1c0f7812 */ /* 0x000fe400078ec0ff */
[----:B------:R-:W-:Y:S02]  /*47c0*/  LOP3.LUT R32, R32, 0xffff, RZ, 0xc0, !PT ;  /* 0x0000ffff20207812 */ /* 0x000fe400078ec0ff */
[----:B------:R-:W-:Y:S02]  /*47d0*/  F2FP.SATFINITE.E5M2.F32.PACK_AB_MERGE_C R56, R57, R56, RZ ;  /* 0x000000383938723e */ /* 0x000fe400048060ff */
[----:B------:R-:W-:Y:S02]  /*47e0*/  F2FP.SATFINITE.E5M2.F32.PACK_AB_MERGE_C R60, R61, R60, RZ ;  /* 0x0000003c3d3c723e */ /* 0x000fe400048060ff */
[----:B------:R-:W-:-:S02]  /*47f0*/  F2FP.SATFINITE.E5M2.F32.PACK_AB_MERGE_C R64, R65, R64, RZ ;  /* 0x000000404140723e */ /* 0x000fc400048060ff */
[----:B------:R-:W-:Y:S02]  /*4800*/  LOP3.LUT R26, R26, 0xffff, RZ, 0xc0, !PT ;  /* 0x0000ffff1a1a7812 */ /* 0x000fe400078ec0ff */
[----:B------:R-:W-:Y:S02]  /*4810*/  LOP3.LUT R19, R30, 0xffff, RZ, 0xc0, !PT ;  /* 0x0000ffff1e137812 */ /* 0x000fe400078ec0ff */
[----:B------:R-:W-:Y:S02]  /*4820*/  LOP3.LUT R34, R34, 0xffff, RZ, 0xc0, !PT ;  /* 0x0000ffff22227812 */ /* 0x000fe400078ec0ff */
[----:B------:R-:W-:Y:S02]  /*4830*/  F2FP.SATFINITE.E5M2.F32.PACK_AB_MERGE_C R40, R41, R40, RZ ;  /* 0x000000282928723e */ /* 0x000fe400048060ff */
[----:B------:R-:W-:Y:S02]  /*4840*/  F2FP.SATFINITE.E5M2.F32.PACK_AB_MERGE_C R44, R45, R44, RZ ;  /* 0x0000002c2d2c723e */ /* 0x000fe400048060ff */
[----:B------:R-:W-:-:S02]  /*4850*/  F2FP.SATFINITE.E5M2.F32.PACK_AB_MERGE_C R48, R49, R48, RZ ;  /* 0x000000303130723e */ /* 0x000fc400048060ff */
[----:B------:R-:W-:Y:S02]  /*4860*/  F2FP.SATFINITE.E5M2.F32.PACK_AB_MERGE_C R58, R59, R58, RZ ;  /* 0x0000003a3b3a723e */ /* 0x000fe400048060ff */
[----:B------:R-:W-:Y:S02]  /*4870*/  F2FP.SATFINITE.E5M2.F32.PACK_AB_MERGE_C R62, R63, R62, RZ ;  /* 0x0000003e3f3e723e */ /* 0x000fe400048060ff */
[----:B------:R-:W-:Y:S02]  /*4880*/  F2FP.SATFINITE.E5M2.F32.PACK_AB_MERGE_C R66, R67, R66, RZ ;  /* 0x000000424342723e */ /* 0x000fe400048060ff */
[----:B------:R-:W-:Y:S02]  /*4890*/  LOP3.LUT R42, R42, 0xffff, RZ, 0xc0, !PT ;  /* 0x0000ffff2a2a7812 */ /* 0x000fe400078ec0ff */
[----:B------:R-:W-:Y:S02]  /*48a0*/  LOP3.LUT R29, R46, 0xffff, RZ, 0xc0, !PT ;  /* 0x0000ffff2e1d7812 */ /* 0x000fe400078ec0ff */
[----:B------:R-:W-:-:S02]  /*48b0*/  LOP3.LUT R50, R50, 0xffff, RZ, 0xc0, !PT ;  /* 0x0000ffff32327812 */ /* 0x000fc400078ec0ff */
[----:B------:R-:W-:Y:S02]  /*48c0*/  PRMT R3, R32, 0x3340, R1 ;  /* 0x0000334020037816 */ /* 0x000fe40000000001 */
[----:B------:R-:W-:Y:S02]  /*48d0*/  PRMT R0, R24, 0x3340, R15 ;  /* 0x0000334018007816 */ /* 0x000fe4000000000f */
[----:B------:R-:W-:Y:S02]  /*48e0*/  F2FP.SATFINITE.E5M2.F32.PACK_AB_MERGE_C R38, R39, R38, RZ ;  /* 0x000000262726723e */ /* 0x000fe400048060ff */
[----:B------:R-:W-:Y:S02]  /*48f0*/  F2FP.SATFINITE.E5M2.F32.PACK_AB_MERGE_C R74, R75, R74, RZ ;  /* 0x0000004a4b4a723e */ /* 0x000fe400048060ff */
[----:B------:R-:W-:Y:S02]  /*4900*/  F2FP.SATFINITE.E5M2.F32.PACK_AB_MERGE_C R78, R79, R78, RZ ;  /* 0x0000004e4f4e723e */ /* 0x000fe400048060ff */
[----:B------:R-:W-:-:S02]  /*4910*/  F2FP.SATFINITE.E5M2.F32.PACK_AB_MERGE_C R82, R83, R82, RZ ;  /* 0x000000525352723e */ /* 0x000fc400048060ff */
[----:B------:R-:W-:Y:S02]  /*4920*/  PRMT R5, R34, 0x3340, R1 ;  /* 0x0000334022057816 */ /* 0x000fe40000000001 */
[----:B------:R-:W-:Y:S02]  /*4930*/  PRMT R4, R26, 0x3340, R19 ;  /* 0x000033401a047816 */ /* 0x000fe40000000013 */
[----:B------:R-:W-:Y:S02]  /*4940*/  LOP3.LUT R56, R56, 0xffff, RZ, 0xc0, !PT ;  /* 0x0000ffff38387812 */ /* 0x000fe400078ec0ff */
[----:B------:R-:W-:Y:S02]  /*4950*/  LOP3.LUT R33, R60, 0xffff, RZ, 0xc0, !PT ;  /* 0x0000ffff3c217812 */ /* 0x000fe400078ec0ff */
[----:B------:R-:W-:Y:S02]  /*4960*/  LOP3.LUT R64, R64, 0xffff, RZ, 0xc0, !PT ;  /* 0x0000ffff40407812 */ /* 0x000fe400078ec0ff */
[----:B------:R-:W-:-:S02]  /*4970*/  LOP3.LUT R40, R40, 0xffff, RZ, 0xc0, !PT ;  /* 0x0000ffff28287812 */ /* 0x000fc400078ec0ff */
[----:B------:R-:W-:Y:S02]  /*4980*/  LOP3.LUT R23, R44, 0xffff, RZ, 0xc0, !PT ;  /* 0x0000ffff2c177812 */ /* 0x000fe400078ec0ff */
[----:B------:R-:W-:Y:S02]  /*4990*/  LOP3.LUT R48, R48, 0xffff, RZ, 0xc0, !PT ;  /* 0x0000ffff30307812 */ /* 0x000fe400078ec0ff */
[----:B------:R-:W-:Y:S02]  /*49a0*/  LOP3.LUT R58, R58, 0xffff, RZ, 0xc0, !PT ;  /* 0x0000ffff3a3a7812 */ /* 0x000fe400078ec0ff */
[----:B------:R-:W-:Y:S02]  /*49b0*/  LOP3.LUT R39, R62, 0xffff, RZ, 0xc0, !PT ;  /* 0x0000ffff3e277812 */ /* 0x000fe400078ec0ff */
[----:B------:R-:W-:Y:S02]  /*49c0*/  LOP3.LUT R66, R66, 0xffff, RZ, 0xc0, !PT ;  /* 0x0000ffff42427812 */ /* 0x000fe400078ec0ff */
[----:B------:R-:W-:-:S02]  /*49d0*/  F2FP.SATFINITE.E5M2.F32.PACK_AB_MERGE_C R72, R73, R72, RZ ;  /* 0x000000484948723e */ /* 0x000fc400048060ff */
[----:B------:R-:W-:Y:S02]  /*49e0*/  F2FP.SATFINITE.E5M2.F32.PACK_AB_MERGE_C R76, R77, R76, RZ ;  /* 0x0000004c4d4c723e */ /* 0x000fe400048060ff */
[----:B------:R-:W-:Y:S02]  /*49f0*/  F2FP.SATFINITE.E5M2.F32.PACK_AB_MERGE_C R80, R81, R80, RZ ;  /* 0x000000505150723e */ /* 0x000fe400048060ff */
[----:B------:R-:W-:Y:S02]  /*4a00*/  PRMT R11, R50, 0x3340, R1 ;  /* 0x00003340320b7816 */ /* 0x000fe40000000001 */
[----:B------:R-:W-:Y:S02]  /*4a10*/  PRMT R8, R42, 0x3340, R29 ;  /* 0x000033402a087816 */ /* 0x000fe4000000001d */
[----:B------:R-:W-:Y:S02]  /*4a20*/  PRMT R9, R0, 0x5410, R3 ;  /* 0x0000541000097816 */ /* 0x000fe40000000003 */
[----:B------:R-:W-:-:S02]  /*4a30*/  PRMT R13, R4, 0x5410, R5 ;  /* 0x00005410040d7816 */ /* 0x000fc40000000005 */
[----:B------:R-:W-:Y:S02]  /*4a40*/  LOP3.LUT R74, R74, 0xffff, RZ, 0xc0, !PT ;  /* 0x0000ffff4a4a7812 */ /* 0x000fe400078ec0ff */
[----:B------:R-:W-:Y:S02]  /*4a50*/  LOP3.LUT R43, R78, 0xffff, RZ, 0xc0, !PT ;  /* 0x0000ffff4e2b7812 */ /* 0x000fe400078ec0ff */
[----:B------:R-:W-:Y:S02]  /*4a60*/  LOP3.LUT R82, R82, 0xffff, RZ, 0xc0, !PT ;  /* 0x0000ffff52527812 */ /* 0x000fe400078ec0ff */
[----:B------:R-:W-:Y:S02]  /*4a70*/  PRMT R3, R64, 0x3340, R1 ;  /* 0x0000334040037816 */ /* 0x000fe40000000001 */
[----:B------:R-:W-:Y:S02]  /*4a80*/  PRMT R0, R56, 0x3340, R33 ;  /* 0x0000334038007816 */ /* 0x000fe40000000021 */
[----:B------:R-:W-:-:S02]  /*4a90*/  PRMT R7, R48, 0x3340, R1 ;  /* 0x0000334030077816 */ /* 0x000fc40000000001 */
[----:B------:R-:W-:Y:S02]  /*4aa0*/  PRMT R6, R40, 0x3340, R23 ;  /* 0x0000334028067816 */ /* 0x000fe40000000017 */
[----:B------:R-:W-:Y:S02]  /*4ab0*/  PRMT R5, R66, 0x3340, R1 ;  /* 0x0000334042057816 */ /* 0x000fe40000000001 */
[----:B------:R-:W-:Y:S02]  /*4ac0*/  PRMT R4, R58, 0x3340, R39 ;  /* 0x000033403a047816 */ /* 0x000fe40000000027 */
[----:B------:R-:W-:Y:S02]  /*4ad0*/  LOP3.LUT R72, R72, 0xffff, RZ, 0xc0, !PT ;  /* 0x0000ffff48487812 */ /* 0x000fe400078ec0ff */
[----:B------:R-:W-:Y:S02]  /*4ae0*/  LOP3.LUT R41, R76, 0xffff, RZ, 0xc0, !PT ;  /* 0x0000ffff4c297812 */ /* 0x000fe400078ec0ff */
[----:B------:R-:W-:-:S02]  /*4af0*/  LOP3.LUT R80, R80, 0xffff, RZ, 0xc0, !PT ;  /* 0x0000ffff50507812 */ /* 0x000fc400078ec0ff */
[----:B------:R-:W-:Y:S02]  /*4b00*/  PRMT R21, R8, 0x5410, R11 ;  /* 0x0000541008157816 */ /* 0x000fe4000000000b */
[----:B------:R-:W-:Y:S02]  /*4b10*/  PRMT R11, R82, 0x3340, R1 ;  /* 0x00003340520b7816 */ /* 0x000fe40000000001 */
[----:B------:R-:W-:Y:S02]  /*4b20*/  PRMT R8, R74, 0x3340, R43 ;  /* 0x000033404a087816 */ /* 0x000fe4000000002b */
[----:B------:R-:W-:Y:S02]  /*4b30*/  PRMT R27, R0, 0x5410, R3 ;  /* 0x00005410001b7816 */ /* 0x000fe40000000003 */
[----:B------:R-:W-:Y:S02]  /*4b40*/  PRMT R17, R6, 0x5410, R7 ;  /* 0x0000541006117816 */ /* 0x000fe40000000007 */
[----:B------:R-:W-:-:S02]  /*4b50*/  PRMT R31, R4, 0x5410, R5 ;  /* 0x00005410041f7816 */ /* 0x000fc40000000005 */
[----:B------:R-:W-:Y:S02]  /*4b60*/  SHF.R.U32.HI R0, RZ, 0x8, R24 ;  /* 0x00000008ff007819 */ /* 0x000fe40000011618 */
[----:B------:R-:W-:Y:S02]  /*4b70*/  PRMT R7, R80, 0x3340, R1 ;  /* 0x0000334050077816 */ /* 0x000fe40000000001 */
[----:B------:R-:W-:Y:S02]  /*4b80*/  PRMT R6, R72, 0x3340, R41 ;  /* 0x0000334048067816 */ /* 0x000fe40000000029 */
[----:B------:R-:W-:Y:S02]  /*4b90*/  SHF.R.U32.HI R3, RZ, 0x8, R26 ;  /* 0x00000008ff037819 */ /* 0x000fe4000001161a */
[----:B------:R-:W-:Y:S02]  /*4ba0*/  SHF.R.U32.HI R5, RZ, 0x8, R19 ;  /* 0x00000008ff057819 */ /* 0x000fe40000011613 */
[----:B------:R-:W-:-:S02]  /*4bb0*/  F2FP.SATFINITE.E5M2.F32.PACK_AB_MERGE_C R36, R37, R36, RZ ;  /* 0x000000242524723e */ /* 0x000fc400048060ff */
[----:B------:R-:W-:Y:S02]  /*4bc0*/  SHF.R.U32.HI R4, RZ, 0x8, R15 ;  /* 0x00000008ff047819 */ /* 0x000fe4000001160f */
[----:B------:R-:W-:Y:S02]  /*4bd0*/  PRMT R37, R8, 0x5410, R11 ;  /* 0x0000541008257816 */ /* 0x000fe4000000000b */
[----:B------:R-:W-:Y:S02]  /*4be0*/  LOP3.LUT R11, R0, 0xffff, RZ, 0xc0, !PT ;  /* 0x0000ffff000b7812 */ /* 0x000fe400078ec0ff */
[----:B------:R-:W-:Y:S02]  /*4bf0*/  PRMT R35, R6, 0x5410, R7 ;  /* 0x0000541006237816 */ /* 0x000fe40000000007 */
[----:B------:R-:W-:Y:S02]  /*4c00*/  LOP3.LUT R5, R5, 0xffff, RZ, 0xc0, !PT ;  /* 0x0000ffff05057812 */ /* 0x000fe400078ec0ff */
[----:B------:R-:W-:-:S02]  /*4c10*/  LOP3.LUT R0, R3, 0xffff, RZ, 0xc0, !PT ;  /* 0x0000ffff03007812 */ /* 0x000fc400078ec0ff */
[----:B------:R-:W-:Y:S02]  /*4c20*/  SHF.R.U32.HI R7, RZ, 0x8, R34 ;  /* 0x00000008ff077819 */ /* 0x000fe40000011622 */
[----:B------:R-:W-:Y:S02]  /*4c30*/  LOP3.LUT R4, R4, 0xffff, RZ, 0xc0, !PT ;  /* 0x0000ffff04047812 */ /* 0x000fe400078ec0ff */
[----:B------:R-:W-:Y:S02]  /*4c40*/  SHF.R.U32.HI R6, RZ, 0x8, R32 ;  /* 0x00000008ff067819 */ /* 0x000fe40000011620 */
[----:B------:R-:W-:Y:S02]  /*4c50*/  PRMT R10, R0, 0x3340, R5 ;  /* 0x00003340000a7816 */ /* 0x000fe40000000005 */
[----:B------:R-:W-:Y:S02]  /*4c60*/  LOP3.LUT R7, R7, 0xffff, RZ, 0xc0, !PT ;  /* 0x0000ffff07077812 */ /* 0x000fe400078ec0ff */
[----:B------:R-:W-:-:S02]  /*4c70*/  PRMT R11, R11, 0x3340, R4 ;  /* 0x000033400b0b7816 */ /* 0x000fc40000000004 */
[----:B------:R-:W-:Y:S02]  /*4c80*/  SHF.R.U32.HI R0, RZ, 0x8, R40 ;  /* 0x00000008ff007819 */ /* 0x000fe40000011628 */
[----:B------:R-:W-:Y:S02]  /*4c90*/  LOP3.LUT R6, R6, 0xffff, RZ, 0xc0, !PT ;  /* 0x0000ffff06067812 */ /* 0x000fe400078ec0ff */
[----:B------:R-:W-:Y:S02]  /*4ca0*/  SHF.R.U32.HI R4, RZ, 0x8, R23 ;  /* 0x00000008ff047819 */ /* 0x000fe40000011617 */
[----:B------:R-:W-:Y:S02]  /*4cb0*/  SHF.R.U32.HI R3, RZ, 0x8, R42 ;  /* 0x00000008ff037819 */ /* 0x000fe4000001162a */
[----:B------:R-:W-:Y:S02]  /*4cc0*/  SHF.R.U32.HI R5, RZ, 0x8, R29 ;  /* 0x00000008ff057819 */ /* 0x000fe4000001161d */
[----:B------:R-:W-:-:S02]  /*4cd0*/  PRMT R15, R7, 0x3340, R2 ;  /* 0x00003340070f7816 */ /* 0x000fc40000000002 */
[----:B------:R-:W-:Y:S02]  /*4ce0*/  LOP3.LUT R19, R0, 0xffff, RZ, 0xc0, !PT ;  /* 0x0000ffff00137812 */ /* 0x000fe400078ec0ff */
[----:B------:R-:W-:Y:S02]  /*4cf0*/  PRMT R8, R6, 0x3340, R1 ;  /* 0x0000334006087816 */ /* 0x000fe40000000001 */
[----:B------:R-:W-:Y:S02]  /*4d00*/  SHF.R.U32.HI R7, RZ, 0x8, R50 ;  /* 0x00000008ff077819 */ /* 0x000fe40000011632 */
[----:B------:R-:W-:Y:S02]  /*4d10*/  LOP3.LUT R4, R4, 0xffff, RZ, 0xc0, !PT ;  /* 0x0000ffff04047812 */ /* 0x000fe400078ec0ff */
[----:B------:R-:W-:Y:S02]  /*4d20*/  LOP3.LUT R5, R5, 0xffff, RZ, 0xc0, !PT ;  /* 0x0000ffff05057812 */ /* 0x000fe400078ec0ff */
[----:B------:R-:W-:-:S02]  /*4d30*/  LOP3.LUT R0, R3, 0xffff, RZ, 0xc0, !PT ;  /* 0x0000ffff03007812 */ /* 0x000fc400078ec0ff */
[----:B------:R-:W-:Y:S02]  /*4d40*/  SHF.R.U32.HI R6, RZ, 0x8, R48 ;  /* 0x00000008ff067819 */ /* 0x000fe40000011630 */
[----:B------:R-:W-:Y:S02]  /*4d50*/  LOP3.LUT R7, R7, 0xffff, RZ, 0xc0, !PT ;  /* 0x0000ffff07077812 */ /* 0x000fe400078ec0ff */
[----:B------:R-:W-:Y:S02]  /*4d60*/  PRMT R19, R19, 0x3340, R4 ;  /* 0x0000334013137816 */ /* 0x000fe40000000004 */
[----:B------:R-:W-:Y:S02]  /*4d70*/  PRMT R18, R0, 0x3340, R5 ;  /* 0x0000334000127816 */ /* 0x000fe40000000005 */
[----:B------:R-:W-:Y:S02]  /*4d80*/  LOP3.LUT R6, R6, 0xffff, RZ, 0xc0, !PT ;  /* 0x0000ffff06067812 */ /* 0x000fe400078ec0ff */
[----:B------:R-:W-:-:S02]  /*4d90*/  SHF.R.U32.HI R0, RZ, 0x8, R56 ;  /* 0x00000008ff007819 */ /* 0x000fc40000011638 */
[----:B------:R-:W-:Y:S02]  /*4da0*/  SHF.R.U32.HI R4, RZ, 0x8, R33 ;  /* 0x00000008ff047819 */ /* 0x000fe40000011621 */
[----:B------:R-:W-:Y:S02]  /*4db0*/  PRMT R23, R7, 0x3340, R2 ;  /* 0x0000334007177816 */ /* 0x000fe40000000002 */
[----:B------:R-:W-:Y:S02]  /*4dc0*/  PRMT R12, R6, 0x3340, R1 ;  /* 0x00003340060c7816 */ /* 0x000fe40000000001 */
[----:B------:R-:W-:Y:S02]  /*4dd0*/  LOP3.LUT R4, R4, 0xffff, RZ, 0xc0, !PT ;  /* 0x0000ffff04047812 */ /* 0x000fe400078ec0ff */
[----:B------:R-:W-:Y:S02]  /*4de0*/  LOP3.LUT R7, R0, 0xffff, RZ, 0xc0, !PT ;  /* 0x0000ffff00077812 */ /* 0x000fe400078ec0ff */
[----:B------:R-:W-:-:S02]  /*4df0*/  SHF.R.U32.HI R6, RZ, 0x8, R64 ;  /* 0x00000008ff067819 */ /* 0x000fc40000011640 */
[----:B------:R-:W-:Y:S02]  /*4e00*/  SHF.R.U32.HI R3, RZ, 0x8, R58 ;  /* 0x00000008ff037819 */ /* 0x000fe4000001163a */
[----:B------:R-:W-:Y:S02]  /*4e10*/  SHF.R.U32.HI R5, RZ, 0x8, R39 ;  /* 0x00000008ff057819 */ /* 0x000fe40000011627 */
[----:B------:R-:W-:Y:S02]  /*4e20*/  SHF.R.U32.HI R0, RZ, 0x8, R66 ;  /* 0x00000008ff007819 */ /* 0x000fe40000011642 */
[----:B------:R-:W-:Y:S02]  /*4e30*/  PRMT R20, R7, 0x3340, R4 ;  /* 0x0000334007147816 */ /* 0x000fe40000000004 */
[----:B------:R-:W-:Y:S02]  /*4e40*/  LOP3.LUT R6, R6, 0xffff, RZ, 0xc0, !PT ;  /* 0x0000ffff06067812 */ /* 0x000fe400078ec0ff */
[----:B------:R-:W-:-:S02]  /*4e50*/  LOP3.LUT R5, R5, 0xffff, RZ, 0xc0, !PT ;  /* 0x0000ffff05057812 */ /* 0x000fc400078ec0ff */
[----:B------:R-:W-:Y:S02]  /*4e60*/  LOP3.LUT R14, R3, 0xffff, RZ, 0xc0, !PT ;  /* 0x0000ffff030e7812 */ /* 0x000fe400078ec0ff */
[----:B------:R-:W-:Y:S02]  /*4e70*/  LOP3.LUT R4, R0, 0xffff, RZ, 0xc0, !PT ;  /* 0x0000ffff00047812 */ /* 0x000fe400078ec0ff */
[----:B------:R-:W-:Y:S02]  /*4e80*/  SHF.R.U32.HI R3, RZ, 0x8, R41 ;  /* 0x00000008ff037819 */ /* 0x000fe40000011629 */
[----:B------:R-:W-:Y:S02]  /*4e90*/  SHF.R.U32.HI R0, RZ, 0x8, R72 ;  /* 0x00000008ff007819 */ /* 0x000fe40000011648 */
[----:B------:R-:W-:Y:S02]  /*4ea0*/  PRMT R29, R6, 0x3340, R1 ;  /* 0x00003340061d7816 */ /* 0x000fe40000000001 */
[----:B------:R-:W-:-:S02]  /*4eb0*/  PRMT R22, R14, 0x3340, R5 ;  /* 0x000033400e167816 */ /* 0x000fc40000000005 */
[----:B------:R-:W-:Y:S01]  /*4ec0*/  LOP3.LUT R5, R3, 0xffff, RZ, 0xc0, !PT ;  /* 0x0000ffff03057812 */ /* 0x000fe200078ec0ff */
[----:B------:R-:W0:Y:S01]  /*4ed0*/  S2R R14, SR_TID.X ;  /* 0x00000000000e7919 */ /* 0x000e220000002100 */
[----:B------:R-:W-:Y:S02]  /*4ee0*/  LOP3.LUT R6, R0, 0xffff, RZ, 0xc0, !PT ;  /* 0x0000ffff00067812 */ /* 0x000fe400078ec0ff */
[----:B------:R-:W-:Y:S02]  /*4ef0*/  SHF.R.U32.HI R3, RZ, 0x8, R43 ;  /* 0x00000008ff037819 */ /* 0x000fe4000001162b */
[----:B------:R-:W-:Y:S02]  /*4f00*/  SHF.R.U32.HI R0, RZ, 0x8, R74 ;  /* 0x00000008ff007819 */ /* 0x000fe4000001164a */
[----:B------:R-:W-:Y:S02]  /*4f10*/  PRMT R33, R4, 0x3340, R1 ;  /* 0x0000334004217816 */ /* 0x000fe40000000001 */
[----:B------:R-:W-:-:S02]  /*4f20*/  PRMT R24, R6, 0x3340, R5 ;  /* 0x0000334006187816 */ /* 0x000fc40000000005 */
[----:B------:R-:W-:Y:S02]  /*4f30*/  SHF.R.U32.HI R4, RZ, 0x8, R80 ;  /* 0x00000008ff047819 */ /* 0x000fe40000011650 */
[----:B------:R-:W-:Y:S02]  /*4f40*/  LOP3.LUT R5, R3, 0xffff, RZ, 0xc0, !PT ;  /* 0x0000ffff03057812 */ /* 0x000fe400078ec0ff */
[----:B------:R-:W-:Y:S02]  /*4f50*/  LOP3.LUT R6, R0, 0xffff, RZ, 0xc0, !PT ;  /* 0x0000ffff00067812 */ /* 0x000fe400078ec0ff */
[----:B------:R-:W-:Y:S02]  /*4f60*/  LOP3.LUT R95, R172, UR9, R95, 0xfe, !PT ;  /* 0x00000009ac5f7c12 */ /* 0x000fe4000f8efe5f */
[----:B------:R-:W-:Y:S02]  /*4f70*/  LOP3.LUT R4, R4, 0xffff, RZ, 0xc0, !PT ;  /* 0x0000ffff04047812 */ /* 0x000fe400078ec0ff */
[----:B------:R-:W-:-:S02]  /*4f80*/  PRMT R26, R6, 0x3340, R5 ;  /* 0x00003340061a7816 */ /* 0x000fc40000000005 */
[C---:B------:R-:W-:Y:S01]  /*4f90*/  ISETP.GE.AND P0, PT, R2.reuse, UR6, PT ;  /* 0x0000000602007c0c */ /* 0x040fe2000bf06270 */
[----:B------:R-:W-:Y:S01]  /*4fa0*/  IMAD R2, R2, UR4, RZ ;  /* 0x0000000402027c24 */ /* 0x000fe2000f8e02ff */
[C---:B------:R-:W-:Y:S01]  /*4fb0*/  LOP3.LUT R5, R95.reuse, 0x4, RZ, 0xfc, !PT ;  /* 0x000000045f057812 */ /* 0x040fe200078efcff */
[----:B------:R-:W-:Y:S01]  /*4fc0*/  ULDC.64 UR4, c[0x0][0x220] ;  /* 0x0000880000047ab9 */ /* 0x000fe20000000a00 */
[----:B------:R-:W-:Y:S02]  /*4fd0*/  PRMT R3, R4, 0x3340, R1 ;  /* 0x0000334004037816 */ /* 0x000fe40000000001 */
[C---:B------:R-:W-:Y:S02]  /*4fe0*/  LOP3.LUT R6, R95.reuse, 0x2, RZ, 0xfc, !PT ;  /* 0x000000025f067812 */ /* 0x040fe400078efcff */
[----:B------:R-:W-:Y:S02]  /*4ff0*/  LOP3.LUT R4, R95, 0x6, RZ, 0xfc, !PT ;  /* 0x000000065f047812 */ /* 0x000fe400078efcff */
[----:B------:R-:W-:-:S02]  /*5000*/  ISETP.LT.AND P1, PT, R5, UR7, !P0 ;  /* 0x0000000705007c0c */ /* 0x000fc4000c721270 */
[----:B------:R-:W-:Y:S02]  /*5010*/  LOP3.LUT R36, R36, 0xffff, RZ, 0xc0, !PT ;  /* 0x0000ffff24247812 */ /* 0x000fe400078ec0ff */
[----:B------:R-:W-:Y:S02]  /*5020*/  PRMT R5, R11, 0x5410, R8 ;  /* 0x000054100b057816 */ /* 0x000fe40000000008 */
[----:B------:R-:W-:Y:S02]  /*5030*/  PRMT R7, R10, 0x5410, R15 ;  /* 0x000054100a077816 */ /* 0x000fe4000000000f */
[----:B------:R-:W-:Y:S02]  /*5040*/  LOP3.LUT R38, R38, 0xffff, RZ, 0xc0, !PT ;  /* 0x0000ffff26267812 */ /* 0x000fe400078ec0ff */
[----:B------:R-:W-:Y:S02]  /*5050*/  ISETP.LT.AND P2, PT, R6, UR7, !P0 ;  /* 0x0000000706007c0c */ /* 0x000fe4000c741270 */
[----:B------:R-:W-:-:S02]  /*5060*/  ISETP.LT.AND P5, PT, R4, UR7, !P0 ;  /* 0x0000000704007c0c */ /* 0x000fc4000c7a1270 */
[--C-:B------:R-:W-:Y:S02]  /*5070*/  PRMT R4, R9, 0x4210, R36.reuse ;  /* 0x0000421009047816 */ /* 0x100fe40000000024 */
[----:B------:R-:W-:Y:S02]  /*5080*/  PRMT R5, R5, 0x5210, R36 ;  /* 0x0000521005057816 */ /* 0x000fe40000000024 */
[--C-:B------:R-:W-:Y:S02]  /*5090*/  PRMT R6, R13, 0x4210, R38.reuse ;  /* 0x000042100d067816 */ /* 0x100fe40000000026 */
[----:B------:R-:W-:Y:S02]  /*50a0*/  PRMT R7, R7, 0x5210, R38 ;  /* 0x0000521007077816 */ /* 0x000fe40000000026 */
[----:B0-----:R-:W-:Y:S02]  /*50b0*/  LOP3.LUT R14, R14, 0x7f, RZ, 0xc0, !PT ;  /* 0x0000007f0e0e7812 */ /* 0x001fe400078ec0ff */
[----:B------:R-:W-:Y:S01]  /*50c0*/  PRMT R9, R19, 0x5410, R12 ;  /* 0x0000541013097816 */ /* 0x000fe2000000000c */
[----:B------:R0:W-:Y:S01]  /*50d0*/  STSM.16.M88.4 [R25], R4 ;  /* 0x0000000419007844 */ /* 0x0001e20000000200 */
[----:B------:R-:W-:-:S02]  /*50e0*/  LEA R16, R14, UR8, 0x4 ;  /* 0x000000080e107c11 */ /* 0x000fc4000f8e20ff */
[----:B------:R-:W-:Y:S01]  /*50f0*/  F2FP.SATFINITE.E5M2.F32.PACK_AB_MERGE_C R52, R53, R52, RZ ;  /* 0x000000343534723e */ /* 0x000fe200048060ff */
[----:B------:R-:W-:Y:S01]  /*5100*/  BAR.SYNC.DEFER_BLOCKING 0x0 ;  /* 0x0000000000007b1d */ /* 0x000fe20000010000 */
[----:B------:R-:W-:Y:S02]  /*5110*/  F2FP.SATFINITE.E5M2.F32.PACK_AB_MERGE_C R54, R55, R54, RZ ;  /* 0x000000363736723e */ /* 0x000fe400048060ff */
[----:B------:R-:W-:Y:S02]  /*5120*/  LOP3.LUT R52, R52, 0xffff, RZ, 0xc0, !PT ;  /* 0x0000ffff34347812 */ /* 0x000fe400078ec0ff */
[----:B------:R-:W-:Y:S02]  /*5130*/  PRMT R11, R18, 0x5410, R23 ;  /* 0x00005410120b7816 */ /* 0x000fe40000000017 */
[----:B------:R-:W-:Y:S02]  /*5140*/  LOP3.LUT R54, R54, 0xffff, RZ, 0xc0, !PT ;  /* 0x0000ffff36367812 */ /* 0x000fe400078ec0ff */
[----:B------:R-:W-:-:S02]  /*5150*/  PRMT R8, R17, 0x4210, R52 ;  /* 0x0000421011087816 */ /* 0x000fc40000000034 */
[----:B------:R-:W-:Y:S02]  /*5160*/  PRMT R9, R9, 0x5210, R52 ;  /* 0x0000521009097816 */ /* 0x000fe40000000034 */
[--C-:B------:R-:W-:Y:S02]  /*5170*/  PRMT R10, R21, 0x4210, R54.reuse ;  /* 0x00004210150a7816 */ /* 0x100fe40000000036 */
[----:B------:R-:W-:Y:S02]  /*5180*/  PRMT R11, R11, 0x5210, R54 ;  /* 0x000052100b0b7816 */ /* 0x000fe40000000036 */
[----:B------:R-:W-:Y:S02]  /*5190*/  SHF.R.U32.HI R0, RZ, 0x8, R82 ;  /* 0x00000008ff007819 */ /* 0x000fe40000011652 */
[----:B------:R-:W-:Y:S02]  /*51a0*/  F2FP.SATFINITE.E5M2.F32.PACK_AB_MERGE_C R68, R69, R68, RZ ;  /* 0x000000444544723e */ /* 0x000fe400048060ff */
[----:B------:R-:W-:-:S02]  /*51b0*/  LOP3.LUT R0, R0, 0xffff, RZ, 0xc0, !PT ;  /* 0x0000ffff00007812 */ /* 0x000fc400078ec0ff */
[----:B------:R-:W-:Y:S01]  /*51c0*/  F2FP.SATFINITE.E5M2.F32.PACK_AB_MERGE_C R70, R71, R70, RZ ;  /* 0x000000464746723e */ /* 0x000fe200048060ff */
[----:B------:R-:W1:Y:S01]  /*51d0*/  LDS.128 R12, [R16] ;  /* 0x00000000100c7984 */ /* 0x000e620000000c00 */
[----:B------:R-:W-:Y:S02]  /*51e0*/  PRMT R39, R0, 0x3340, R1 ;  /* 0x0000334000277816 */ /* 0x000fe40000000001 */
[----:B------:R-:W-:Y:S01]  /*51f0*/  LOP3.LUT R0, R95, 0x8, RZ, 0xfc, !PT ;  /* 0x000000085f007812 */ /* 0x000fe200078efcff */
[----:B------:R-:W-:Y:S01]  /*5200*/  BAR.SYNC.DEFER_BLOCKING 0x0 ;  /* 0x0000000000007b1d */ /* 0x000fe20000010000 */
[----:B------:R-:W-:Y:S02]  /*5210*/  PRMT R29, R20, 0x5410, R29 ;  /* 0x00005410141d7816 */ /* 0x000fe4000000001d */
[----:B------:R-:W-:Y:S02]  /*5220*/  ISETP.LT.AND P4, PT, R0, UR7, !P0 ;  /* 0x0000000700007c0c */ /* 0x000fe4000c781270 */
[----:B------:R-:W-:-:S03]  /*5230*/  PRMT R23, R22, 0x5410, R33 ;  /* 0x0000541016177816 */ /* 0x000fc60000000021 */
[----:B------:R-:W0:Y:S01]  /*5240*/  LDC R0, c[0x0][0x248] ;  /* 0x00009200ff007b82 */ /* 0x000e220000000800 */
[----:B------:R-:W-:Y:S02]  /*5250*/  LOP3.LUT R68, R68, 0xffff, RZ, 0xc0, !PT ;  /* 0x0000ffff44447812 */ /* 0x000fe400078ec0ff */
[----:B------:R-:W-:Y:S02]  /*5260*/  LOP3.LUT R70, R70, 0xffff, RZ, 0xc0, !PT ;  /* 0x0000ffff46467812 */ /* 0x000fe400078ec0ff */
[--C-:B------:R-:W-:Y:S02]  /*5270*/  PRMT R20, R27, 0x4210, R68.reuse ;  /* 0x000042101b147816 */ /* 0x100fe40000000044 */
[----:B------:R-:W-:Y:S02]  /*5280*/  PRMT R21, R29, 0x5210, R68 ;  /* 0x000052101d157816 */ /* 0x000fe40000000044 */
[--C-:B------:R-:W-:Y:S02]  /*5290*/  PRMT R22, R31, 0x4210, R70.reuse ;  /* 0x000042101f167816 */ /* 0x100fe40000000046 */
[----:B------:R-:W-:-:S02]  /*52a0*/  PRMT R23, R23, 0x5210, R70 ;  /* 0x0000521017177816 */ /* 0x000fc40000000046 */
[----:B------:R-:W-:Y:S02]  /*52b0*/  PRMT R33, R24, 0x5410, R3 ;  /* 0x0000541018217816 */ /* 0x000fe40000000003 */
[C---:B------:R-:W-:Y:S02]  /*52c0*/  IADD3 R3, P3, R2.reuse, UR4, RZ ;  /* 0x0000000402037c10 */ /* 0x040fe4000ff7e0ff */
[----:B------:R-:W-:Y:S01]  /*52d0*/  F2FP.SATFINITE.E5M2.F32.PACK_AB_MERGE_C R84, R85, R84, RZ ;  /* 0x000000545554723e */ /* 0x000fe200048060ff */
[----:B------:R-:W-:Y:S01]  /*52e0*/  STSM.16.M88.4 [R25], R8 ;  /* 0x0000000819007844 */ /* 0x000fe20000000200 */
[----:B------:R-:W-:Y:S02]  /*52f0*/  LEA.HI.X.SX32 R2, R2, UR5, 0x1, P3 ;  /* 0x0000000502027c11 */ /* 0x000fe400098f0eff */
[----:B------:R-:W-:Y:S01]  /*5300*/  F2FP.SATFINITE.E5M2.F32.PACK_AB_MERGE_C R86, R87, R86, RZ ;  /* 0x000000565756723e */ /* 0x000fe200048060ff */
[----:B------:R-:W-:Y:S01]  /*5310*/  BAR.SYNC.DEFER_BLOCKING 0x0 ;  /* 0x0000000000007b1d */ /* 0x000fe20000010000 */
[----:B------:R-:W-:Y:S01]  /*5320*/  LOP3.LUT R84, R84, 0xffff, RZ, 0xc0, !PT ;  /* 0x0000ffff54547812 */ /* 0x000fe200078ec0ff */
[----:B0-----:R-:W-:Y:S01]  /*5330*/  IMAD R5, R95, R0, RZ ;  /* 0x000000005f057224 */ /* 0x001fe200078e02ff */
[----:B------:R-:W-:-:S02]  /*5340*/  PRMT R39, R26, 0x5410, R39 ;  /* 0x000054101a277816 */ /* 0x000fc40000000027 */
[----:B------:R-:W-:Y:S02]  /*5350*/  LOP3.LUT R86, R86, 0xffff, RZ, 0xc0, !PT ;  /* 0x0000ffff56567812 */ /* 0x000fe400078ec0ff */
[----:B------:R-:W-:Y:S02]  /*5360*/  IADD3 R18, P6, R5, R3, RZ ;  /* 0x0000000305127210 */ /* 0x000fe40007fde0ff */
[--C-:B------:R-:W-:Y:S02]  /*5370*/  PRMT R32, R35, 0x4210, R84.reuse ;  /* 0x0000421023207816 */ /* 0x100fe40000000054 */
[----:B------:R-:W-:Y:S02]  /*5380*/  LEA.HI.X.SX32 R19, R5, R2, 0x1, P6 ;  /* 0x0000000205137211 */ /* 0x000fe400030f0eff */
[----:B------:R-:W-:Y:S02]  /*5390*/  PRMT R33, R33, 0x5210, R84 ;  /* 0x0000521021217816 */ /* 0x000fe40000000054 */
[----:B------:R-:W-:-:S02]  /*53a0*/  PRMT R34, R37, 0x4210, R86 ;  /* 0x0000421025227816 */ /* 0x000fc40000000056 */
[----:B------:R-:W-:Y:S02]  /*53b0*/  PRMT R35, R39, 0x5210, R86 ;  /* 0x0000521027237816 */ /* 0x000fe40000000056 */
[----:B------:R-:W-:Y:S02]  /*53c0*/  ISETP.LT.AND P3, PT, R95, UR7, !P0 ;  /* 0x000000075f007c0c */ /* 0x000fe4000c761270 */
[----:B-1----:R-:W-:Y:S02]  /*53d0*/  PRMT R27, R12, 0x7770, RZ ;  /* 0x000077700c1b7816 */ /* 0x002fe400000000ff */
[----:B------:R-:W-:Y:S01]  /*53e0*/  PRMT R29, R13, 0x7770, RZ ;  /* 0x000077700d1d7816 */ /* 0x000fe200000000ff */
[----:B------:R-:W0:Y:S01]  /*53f0*/  LDS.128 R8, [R16] ;  /* 0x0000000010087984 */ /* 0x000e220000000c00 */
[----:B------:R-:W-:Y:S02]  /*5400*/  PRMT R31, R14, 0x7770, RZ ;  /* 0x000077700e1f7816 */ /* 0x000fe400000000ff */
[----:B------:R-:W-:Y:S01]  /*5410*/  LOP3.LUT R17, R95, 0xa, RZ, 0xfc, !PT ;  /* 0x0000000a5f117812 */ /* 0x000fe200078efcff */
[----:B------:R-:W-:Y:S06]  /*5420*/  BAR.SYNC.DEFER_BLOCKING 0x0 ;  /* 0x0000000000007b1d */ /* 0x000fec0000010000 */
[----:B------:R1:W-:Y:S02]  /*5430*/  STSM.16.M88.4 [R25], R20 ;  /* 0x0000001419007844 */ /* 0x0003e40000000200 */
[C---:B-1----:R-:W-:Y:S01]  /*5440*/  IMAD R21, R0.reuse, 0x2, R5 ;  /* 0x0000000200157824 */ /* 0x042fe200078e0205 */
[----:B------:R-:W-:Y:S03]  /*5450*/  BAR.SYNC.DEFER_BLOCKING 0x0 ;  /* 0x0000000000007b1d */ /* 0x000fe60000010000 */
[----:B------:R-:W-:Y:S01]  /*5460*/  IMAD R23, R0, 0x2, R21 ;  /* 0x0000000200177824 */ /* 0x000fe200078e0215 */
[----:B------:R-:W-:-:S04]  /*5470*/  IADD3 R20, P6, R21, R3, RZ ;  /* 0x0000000315147210 */ /* 0x000fc80007fde0ff */
[-C--:B------:R-:W-:Y:S02]  /*5480*/  LEA.HI.X.SX32 R21, R21, R2.reuse, 0x1, P6 ;  /* 0x0000000215157211 */ /* 0x080fe400030f0eff */
[C---:B------:R-:W-:Y:S01]  /*5490*/  IADD3 R22, P6, R23.reuse, R3, RZ ;  /* 0x0000000317167210 */ /* 0x040fe20007fde0ff */
[----:B------:R-:W1:Y:S01]  /*54a0*/  LDS.128 R4, [R16] ;  /* 0x0000000010047984 */ /* 0x000e620000000c00 */
[----:B------:R-:W-:Y:S06]  /*54b0*/  BAR.SYNC.DEFER_BLOCKING 0x0 ;  /* 0x0000000000007b1d */ /* 0x000fec0000010000 */
[----:B------:R2:W-:Y:S02]  /*54c0*/  STSM.16.M88.4 [R25], R32 ;  /* 0x0000002019007844 */ /* 0x0005e40000000200 */
[----:B------:R-:W-:Y:S01]  /*54d0*/  BAR.SYNC.DEFER_BLOCKING 0x0 ;  /* 0x0000000000007b1d */ /* 0x000fe20000010000 */
[----:B--2---:R-:W-:Y:S01]  /*54e0*/  IMAD R25, R0, 0x2, R23 ;  /* 0x0000000200197824 */ /* 0x004fe200078e0217 */
[----:B------:R-:W-:-:S02]  /*54f0*/  LEA.HI.X.SX32 R23, R23, R2, 0x1, P6 ;  /* 0x0000000217177211 */ /* 0x000fc400030f0eff */
[----:B------:R-:W-:Y:S02]  /*5500*/  PRMT R33, R15, 0x7770, RZ ;  /* 0x000077700f217816 */ /* 0x000fe400000000ff */
[----:B------:R-:W-:Y:S01]  /*5510*/  PRMT R35, R14, 0x7771, RZ ;  /* 0x000077710e237816 */ /* 0x000fe200000000ff */
[----:B------:R2:W-:Y:S01]  /*5520*/  @P3 STG.E.U8 desc[UR12][R18.64], R27 ;  /* 0x0000001b12003986 */ /* 0x0005e2000c10110c */
[----:B------:R-:W-:Y:S02]  /*5530*/  ISETP.LT.AND P3, PT, R17, UR7, !P0 ;  /* 0x0000000711007c0c */ /* 0x000fe4000c761270 */
[----:B------:R-:W-:Y:S01]  /*5540*/  LOP3.LUT R17, R95, 0xc, RZ, 0xfc, !PT ;  /* 0x0000000c5f117812 */ /* 0x000fe200078efcff */
[----:B------:R3:W-:Y:S03]  /*5550*/  @P2 STG.E.U8 desc[UR12][R20.64], R29 ;  /* 0x0000001d14002986 */ /* 0x0007e6000c10110c */
[----:B------:R-:W-:Y:S01]  /*5560*/  ISETP.LT.AND P2, PT, R17, UR7, !P0 ;  /* 0x0000000711007c0c */ /* 0x000fe2000c741270 */
[----:B------:R4:W-:Y:S01]  /*5570*/  @P1 STG.E.U8 desc[UR12][R22.64], R31 ;  /* 0x0000001f16001986 */ /* 0x0009e2000c10110c */
[----:B------:R-:W-:-:S02]  /*5580*/  LOP3.LUT R17, R95, 0xe, RZ, 0xfc, !PT ;  /* 0x0000000e5f117812 */ /* 0x000fc400078efcff */
[-C--:B--2---:R-:W-:Y:S01]  /*5590*/  IADD3 R18, P6, R25, R3.reuse, RZ ;  /* 0x0000000319127210 */ /* 0x084fe20007fde0ff */
[C---:B------:R-:W-:Y:S01]  /*55a0*/  IMAD R27, R0.reuse, 0x2, R25 ;  /* 0x00000002001b7824 */ /* 0x040fe200078e0219 */
[----:B------:R-:W-:Y:S02]  /*55b0*/  ISETP.LT.AND P1, PT, R17, UR7, !P0 ;  /* 0x0000000711007c0c */ /* 0x000fe4000c721270 */
[-C--:B------:R-:W-:Y:S01]  /*55c0*/  LEA.HI.X.SX32 R19, R25, R2.reuse, 0x1, P6 ;  /* 0x0000000219137211 */ /* 0x080fe200030f0eff */
[----:B---3--:R-:W-:Y:S01]  /*55d0*/  IMAD R29, R0, 0x2, R27 ;  /* 0x00000002001d7824 */ /* 0x008fe200078e021b */
[----:B------:R-:W-:Y:S02]  /*55e0*/  IADD3 R20, P6, R27, R3, RZ ;  /* 0x000000031b147210 */ /* 0x000fe40007fde0ff */
[----:B----4-:R-:W-:Y:S01]  /*55f0*/  PRMT R31, R13, 0x7771, RZ ;  /* 0x000077710d1f7816 */ /* 0x010fe200000000ff */
[----:B------:R2:W-:Y:S01]  /*5600*/  @P5 STG.E.U8 desc[UR12][R18.64], R33 ;  /* 0x0000002112005986 */ /* 0x0005e2000c10110c */
[----:B------:R-:W-:-:S02]  /*5610*/  LEA.HI.X.SX32 R21, R27, R2, 0x1, P6 ;  /* 0x000000021b157211 */ /* 0x000fc400030f0eff */
[CC--:B------:R-:W-:Y:S02]  /*5620*/  IADD3 R24, P6, R29.reuse, R3.reuse, RZ ;  /* 0x000000031d187210 */ /* 0x0c0fe40007fde0ff */
[----:B------:R-:W-:Y:S02]  /*5630*/  PRMT R27, R12, 0x7771, RZ ;  /* 0x000077710c1b7816 */ /* 0x000fe400000000ff */
[----:B------:R-:W-:Y:S01]  /*5640*/  LEA.HI.X.SX32 R25, R29, R2, 0x1, P6 ;  /* 0x000000021d197211 */ /* 0x000fe200030f0eff */
[C---:B------:R-:W-:Y:S01]  /*5650*/  IMAD R29, R0.reuse, 0x2, R29 ;  /* 0x00000002001d7824 */ /* 0x040fe200078e021d */
[----:B------:R-:W-:Y:S01]  /*5660*/  LOP3.LUT R17, R95, 0x10, RZ, 0xfc, !PT ;  /* 0x000000105f117812 */ /* 0x000fe200078efcff */
[----:B------:R3:W-:Y:S02]  /*5670*/  @P4 STG.E.U8 desc[UR12][R20.64], R27 ;  /* 0x0000001b14004986 */ /* 0x0007e4000c10110c */
[----:B------:R-:W-:Y:S01]  /*5680*/  IMAD R23, R0, 0x2, R29 ;  /* 0x0000000200177824 */ /* 0x000fe200078e021d */
[----:B--2---:R-:W-:Y:S01]  /*5690*/  IADD3 R18, P6, R29, R3, RZ ;  /* 0x000000031d127210 */ /* 0x004fe20007fde0ff */
[----:B------:R2:W-:Y:S01]  /*56a0*/  @P3 STG.E.U8 desc[UR12][R24.64], R31 ;  /* 0x0000001f18003986 */ /* 0x0005e2000c10110c */
[----:B------:R-:W-:-:S02]  /*56b0*/  ISETP.LT.AND P5, PT, R17, UR7, !P0 ;  /* 0x0000000711007c0c */ /* 0x000fc4000c7a1270 */
[-C--:B------:R-:W-:Y:S02]  /*56c0*/  LEA.HI.X.SX32 R19, R29, R2.reuse, 0x1, P6 ;  /* 0x000000021d137211 */ /* 0x080fe400030f0eff */
[----:B------:R-:W-:Y:S02]  /*56d0*/  LOP3.LUT R17, R95, 0x12, RZ, 0xfc, !PT ;  /* 0x000000125f117812 */ /* 0x000fe400078efcff */
[----:B------:R-:W-:Y:S01]  /*56e0*/  PRMT R33, R15, 0x7771, RZ ;  /* 0x000077710f217816 */ /* 0x000fe200000000ff */
[C---:B---3--:R-:W-:Y:S01]  /*56f0*/  IMAD R27, R0.reuse, 0x2, R23 ;  /* 0x00000002001b7824 */ /* 0x048fe200078e0217 */
[----:B------:R-:W-:Y:S01]  /*5700*/  IADD3 R20, P6, R23, R3, RZ ;  /* 0x0000000317147210 */ /* 0x000fe20007fde0ff */
[----:B------:R-:W-:Y:S01]  /*5710*/  @P2 STG.E.U8 desc[UR12][R18.64], R35 ;  /* 0x0000002312002986 */ /* 0x000fe2000c10110c */
[----:B------:R-:W-:Y:S01]  /*5720*/  ISETP.LT.AND P4, PT, R17, UR7, !P0 ;  /* 0x0000000711007c0c */ /* 0x000fe2000c781270 */
[----:B------:R-:W-:Y:S01]  /*5730*/  IMAD R29, R0, 0x2, R27 ;  /* 0x00000002001d7824 */ /* 0x000fe200078e021b */
[----:B------:R-:W-:-:S02]  /*5740*/  LEA.HI.X.SX32 R21, R23, R2, 0x1, P6 ;  /* 0x0000000217157211 */ /* 0x000fc400030f0eff */
[-C--:B------:R-:W-:Y:S02]  /*5750*/  IADD3 R22, P6, R27, R3.reuse, RZ ;  /* 0x000000031b167210 */ /* 0x080fe40007fde0ff */
[----:B------:R-:W-:Y:S01]  /*5760*/  LOP3.LUT R17, R95, 0x14, RZ, 0xfc, !PT ;  /* 0x000000145f117812 */ /* 0x000fe200078efcff */
[----:B------:R3:W-:Y:S01]  /*5770*/  @P1 STG.E.U8 desc[UR12][R20.64], R33 ;  /* 0x0000002114001986 */ /* 0x0007e2000c10110c */
[-C--:B------:R-:W-:Y:S02]  /*5780*/  LEA.HI.X.SX32 R23, R27, R2.reuse, 0x1, P6 ;  /* 0x000000021b177211 */ /* 0x080fe400030f0eff */
[----:B--2---:R-:W-:Y:S02]  /*5790*/  IADD3 R24, P6, R29, R3, RZ ;  /* 0x000000031d187210 */ /* 0x004fe40007fde0ff */
[----:B------:R-:W-:Y:S02]  /*57a0*/  ISETP.LT.AND P3, PT, R17, UR7, !P0 ;  /* 0x0000000711007c0c */ /* 0x000fe4000c761270 */
[----:B------:R-:W-:Y:S01]  /*57b0*/  LEA.HI.X.SX32 R25, R29, R2, 0x1, P6 ;  /* 0x000000021d197211 */ /* 0x000fe200030f0eff */
[----:B------:R-:W-:Y:S01]  /*57c0*/  IMAD R29, R0, 0x2, R29 ;  /* 0x00000002001d7824 */ /* 0x000fe200078e021d */
[----:B------:R-:W-:-:S02]  /*57d0*/  PRMT R31, R12, 0x7772, RZ ;  /* 0x000077720c1f7816 */ /* 0x000fc400000000ff */
[----:B------:R-:W-:Y:S01]  /*57e0*/  LOP3.LUT R17, R95, 0x16, RZ, 0xfc, !PT ;  /* 0x000000165f117812 */ /* 0x000fe200078efcff */
[----:B---3--:R-:W-:Y:S01]  /*57f0*/  IMAD R21, R0, 0x2, R29 ;  /* 0x0000000200157824 */ /* 0x008fe200078e021d */
[-C--:B------:R-:W-:Y:S01]  /*5800*/  IADD3 R18, P6, R29, R3.reuse, RZ ;  /* 0x000000031d127210 */ /* 0x080fe20007fde0ff */
[----:B------:R2:W-:Y:S01]  /*5810*/  @P5 STG.E.U8 desc[UR12][R22.64], R31 ;  /* 0x0000001f16005986 */ /* 0x0005e2000c10110c */
[----:B------:R-:W-:Y:S02]  /*5820*/  ISETP.LT.AND P2, PT, R17, UR7, !P0 ;  /* 0x0000000711007c0c */ /* 0x000fe4000c741270 */
[----:B------:R-:W-:Y:S02]  /*5830*/  PRMT R27, R13, 0x7772, RZ ;  /* 0x000077720d1b7816 */ /* 0x000fe400000000ff */
[----:B------:R-:W-:Y:S02]  /*5840*/  LEA.HI.X.SX32 R19, R29, R2, 0x1, P6 ;  /* 0x000000021d137211 */ /* 0x000fe400030f0eff */
[----:B------:R-:W-:Y:S01]  /*5850*/  LOP3.LUT R17, R95, 0x18, RZ, 0xfc, !PT ;  /* 0x000000185f117812 */ /* 0x000fe200078efcff */
[----:B------:R3:W-:Y:S01]  /*5860*/  @P4 STG.E.U8 desc[UR12][R24.64], R27 ;  /* 0x0000001b18004986 */ /* 0x0007e2000c10110c */
[----:B------:R-:W-:-:S02]  /*5870*/  IADD3 R20, P6, R21, R3, RZ ;  /* 0x0000000315147210 */ /* 0x000fc40007fde0ff */
[----:B------:R-:W-:Y:S01]  /*5880*/  ISETP.LT.AND P1, PT, R17, UR7, !P0 ;  /* 0x0000000711007c0c */ /* 0x000fe2000c721270 */
[C---:B--2---:R-:W-:Y:S01]  /*5890*/  IMAD R23, R0.reuse, 0x2, R21 ;  /* 0x0000000200177824 */ /* 0x044fe200078e0215 */
[-C--:B------:R-:W-:Y:S02]  /*58a0*/  LEA.HI.X.SX32 R21, R21, R2.reuse, 0x1, P6 ;  /* 0x0000000215157211 */ /* 0x080fe400030f0eff */
[----:B------:R-:W-:Y:S02]  /*58b0*/  LOP3.LUT R17, R95, 0x1a, RZ, 0xfc, !PT ;  /* 0x0000001a5f117812 */ /* 0x000fe400078efcff */
[----:B------:R-:W-:Y:S02]  /*58c0*/  IADD3 R22, P6, R23, R3, RZ ;  /* 0x0000000317167210 */ /* 0x000fe40007fde0ff */
[----:B------:R-:W-:Y:S01]  /*58d0*/  ISETP.LT.AND P5, PT, R17, UR7, !P0 ;  /* 0x0000000711007c0c */ /* 0x000fe2000c7a1270 */
[----:B---3--:R-:W-:Y:S01]  /*58e0*/  IMAD R27, R0, 0x2, R23 ;  /* 0x00000002001b7824 */ /* 0x008fe200078e0217 */
[----:B------:R-:W-:-:S02]  /*58f0*/  LEA.HI.X.SX32 R23, R23, R2, 0x1, P6 ;  /* 0x0000000217177211 */ /* 0x000fc400030f0eff */
[----:B------:R-:W-:Y:S02]  /*5900*/  PRMT R31, R14, 0x7772, RZ ;  /* 0x000077720e1f7816 */ /* 0x000fe400000000ff */
[----:B------:R-:W-:Y:S02]  /*5910*/  IADD3 R24, P6, R27, R3, RZ ;  /* 0x000000031b187210 */ /* 0x000fe40007fde0ff */
[----:B------:R-:W-:Y:S01]  /*5920*/  PRMT R29, R15, 0x7772, RZ ;  /* 0x000077720f1d7816 */ /* 0x000fe200000000ff */
[----:B------:R2:W-:Y:S01]  /*5930*/  @P3 STG.E.U8 desc[UR12][R18.64], R31 ;  /* 0x0000001f12003986 */ /* 0x0005e2000c10110c */
[----:B------:R-:W-:Y:S02]  /*5940*/  PRMT R33, R12, 0x7773, RZ ;  /* 0x000077730c217816 */ /* 0x000fe400000000ff */
[----:B------:R-:W-:Y:S01]  /*5950*/  LEA.HI.X.SX32 R25, R27, R2, 0x1, P6 ;  /* 0x000000021b197211 */ /* 0x000fe200030f0eff */
[----:B------:R-:W-:Y:S01]  /*5960*/  IMAD R27, R0, 0x2, R27 ;  /* 0x00000002001b7824 */ /* 0x000fe200078e021b */
[C---:B------:R-:W-:Y:S01]  /*5970*/  LOP3.LUT R12, R95.reuse, 0x22, RZ, 0xfc, !PT ;  /* 0x000000225f0c7812 */ /* 0x040fe200078efcff */
[----:B------:R3:W-:Y:S01]  /*5980*/  @P2 STG.E.U8 desc[UR12][R20.64], R29 ;  /* 0x0000001d14002986 */ /* 0x0007e2000c10110c */
[----:B------:R-:W-:-:S03]  /*5990*/  LOP3.LUT R17, R95, 0x1c, RZ, 0xfc, !PT ;  /* 0x0000001c5f117812 */ /* 0x000fc600078efcff */
[----:B------:R4:W-:Y:S01]  /*59a0*/  @P1 STG.E.U8 desc[UR12][R22.64], R33 ;  /* 0x0000002116001986 */ /* 0x0009e2000c10110c */
[----:B------:R-:W-:Y:S01]  /*59b0*/  ISETP.LT.AND P1, PT, R12, UR7, !P0 ;  /* 0x000000070c007c0c */ /* 0x000fe2000c721270 */
[C---:B--2---:R-:W-:Y:S01]  /*59c0*/  IMAD R19, R0.reuse, 0x2, R27 ;  /* 0x0000000200137824 */ /* 0x044fe200078e021b */
[----:B------:R-:W-:Y:S02]  /*59d0*/  PRMT R31, R13, 0x7773, RZ ;  /* 0x000077730d1f7816 */ /* 0x000fe400000000ff */
[----:B------:R-:W-:Y:S02]  /*59e0*/  LOP3.LUT R13, R95, 0x24, RZ, 0xfc, !PT ;  /* 0x000000245f0d7812 */ /* 0x000fe400078efcff */
[----:B------:R-:W-:Y:S01]  /*59f0*/  IADD3 R12, P6, R27, R3, RZ ;  /* 0x000000031b0c7210 */ /* 0x000fe20007fde0ff */
[----:B------:R0:W-:Y:S01]  /*5a00*/  @P5 STG.E.U8 desc[UR12][R24.64], R31 ;  /* 0x0000001f18005986 */ /* 0x0001e2000c10110c */
[----:B------:R-:W-:Y:S01]  /*5a10*/  ISETP.LT.AND P4, PT, R17, UR7, !P0 ;  /* 0x0000000711007c0c */ /* 0x000fe2000c781270 */
[----:B---3--:R-:W-:Y:S01]  /*5a20*/  IMAD R21, R0, 0x2, R19 ;  /* 0x0000000200157824 */ /* 0x008fe200078e0213 */
[----:B------:R-:W-:-:S02]  /*5a30*/  ISETP.LT.AND P5, PT, R13, UR7, !P0 ;  /* 0x000000070d007c0c */ /* 0x000fc4000c7a1270 */
[----:B------:R-:W-:Y:S01]  /*5a40*/  LOP3.LUT R17, R95, 0x1e, RZ, 0xfc, !PT ;  /* 0x0000001e5f117812 */ /* 0x000fe200078efcff */
[----:B----4-:R-:W-:Y:S01]  /*5a50*/  IMAD R23, R0, 0x2, R21 ;  /* 0x0000000200177824 */ /* 0x010fe200078e0215 */
[----:B------:R-:W-:Y:S02]  /*5a60*/  PRMT R29, R14, 0x7773, RZ ;  /* 0x000077730e1d7816 */ /* 0x000fe400000000ff */
[----:B------:R-:W-:Y:S02]  /*5a70*/  LEA.HI.X.SX32 R13, R27, R2, 0x1, P6 ;  /* 0x000000021b0d7211 */ /* 0x000fe400030f0eff */
[----:B------:R-:W-:Y:S02]  /*5a80*/  IADD3 R14, P6, R19, R3, RZ ;  /* 0x00000003130e7210 */ /* 0x000fe40007fde0ff */
[----:B------:R-:W-:Y:S01]  /*5a90*/  ISETP.LT.AND P3, PT, R17, UR7, !P0 ;  /* 0x0000000711007c0c */ /* 0x000fe2000c761270 */
[----:B------:R2:W-:Y:S01]  /*5aa0*/  @P4 STG.E.U8 desc[UR12][R12.64], R29 ;  /* 0x0000001d0c004986 */ /* 0x0005e2000c10110c */
[----:B------:R-:W-:-:S02]  /*5ab0*/  PRMT R27, R15, 0x7773, RZ ;  /* 0x000077730f1b7816 */ /* 0x000fc400000000ff */
[----:B------:R-:W-:Y:S02]  /*5ac0*/  LOP3.LUT R17, R95, 0x20, RZ, 0xfc, !PT ;  /* 0x000000205f117812 */ /* 0x000fe400078efcff */
[-C--:B------:R-:W-:Y:S02]  /*5ad0*/  LEA.HI.X.SX32 R15, R19, R2.reuse, 0x1, P6 ;  /* 0x00000002130f7211 */ /* 0x080fe400030f0eff */
[-C--:B------:R-:W-:Y:S02]  /*5ae0*/  IADD3 R18, P6, R21, R3.reuse, RZ ;  /* 0x0000000315127210 */ /* 0x080fe40007fde0ff */
[----:B------:R-:W-:Y:S02]  /*5af0*/  ISETP.LT.AND P2, PT, R17, UR7, !P0 ;  /* 0x0000000711007c0c */ /* 0x000fe4000c741270 */
[----:B------:R-:W-:Y:S01]  /*5b00*/  LEA.HI.X.SX32 R19, R21, R2, 0x1, P6 ;  /* 0x0000000215137211 */ /* 0x000fe200030f0eff */
[----:B------:R3:W-:Y:S01]  /*5b10*/  @P3 STG.E.U8 desc[UR12][R14.64], R27 ;  /* 0x0000001b0e003986 */ /* 0x0007e2000c10110c */
[----:B------:R-:W-:-:S02]  /*5b20*/  IADD3 R20, P6, R23, R3, RZ ;  /* 0x0000000317147210 */ /* 0x000fc40007fde0ff */
[----:B0-----:R-:W-:Y:S02]  /*5b30*/  PRMT R25, R8, 0x7770, RZ ;  /* 0x0000777008197816 */ /* 0x001fe400000000ff */
[----:B------:R-:W-:Y:S01]  /*5b40*/  LEA.HI.X.SX32 R21, R23, R2, 0x1, P6 ;  /* 0x0000000217157211 */ /* 0x000fe200030f0eff */
[C---:B------:R-:W-:Y:S01]  /*5b50*/  IMAD R23, R0.reuse, 0x2, R23 ;  /* 0x0000000200177824 */ /* 0x040fe200078e0217 */
[----:B------:R-:W-:Y:S02]  /*5b60*/  PRMT R31, R9, 0x7770, RZ ;  /* 0x00007770091f7816 */ /* 0x000fe400000000ff */
[C---:B--2---:R-:W-:Y:S01]  /*5b70*/  LOP3.LUT R13, R95.reuse, 0x2c, RZ, 0xfc, !PT ;  /* 0x0000002c5f0d7812 */ /* 0x044fe200078efcff */
[----:B------:R0:W-:Y:S01]  /*5b80*/  @P2 STG.E.U8 desc[UR12][R18.64], R25 ;  /* 0x0000001912002986 */ /* 0x0001e2000c10110c */
[----:B------:R-:W-:Y:S01]  /*5b90*/  LOP3.LUT R17, R95, 0x26, RZ, 0xfc, !PT ;  /* 0x000000265f117812 */ /* 0x000fe200078efcff */
[----:B---3--:R-:W-:Y:S01]  /*5ba0*/  IMAD R15, R0, 0x2, R23 ;  /* 0x00000002000f7824 */ /* 0x008fe200078e0217 */
[----:B------:R-:W-:Y:S01]  /*5bb0*/  IADD3 R12, P6, R23, R3, RZ ;  /* 0x00000003170c7210 */ /* 0x000fe20007fde0ff */
[----:B------:R2:W-:Y:S01]  /*5bc0*/  @P1 STG.E.U8 desc[UR12][R20.64], R31 ;  /* 0x0000001f14001986 */ /* 0x0005e2000c10110c */
[----:B------:R-:W-:-:S02]  /*5bd0*/  ISETP.LT.AND P1, PT, R13, UR7, !P0 ;  /* 0x000000070d007c0c */ /* 0x000fc4000c721270 */
[----:B------:R-:W-:Y:S02]  /*5be0*/  ISETP.LT.AND P4, PT, R17, UR7, !P0 ;  /* 0x0000000711007c0c */ /* 0x000fe4000c781270 */
[-C--:B------:R-:W-:Y:S02]  /*5bf0*/  LEA.HI.X.SX32 R13, R23, R2.reuse, 0x1, P6 ;  /* 0x00000002170d7211 */ /* 0x080fe400030f0eff */
[----:B------:R-:W-:Y:S01]  /*5c00*/  LOP3.LUT R17, R95, 0x28, RZ, 0xfc, !PT ;  /* 0x000000285f117812 */ /* 0x000fe200078efcff */
[C---:B0-----:R-:W-:Y:S01]  /*5c10*/  IMAD R19, R0.reuse, 0x2, R15 ;  /* 0x0000000200137824 */ /* 0x041fe200078e020f */
[----:B------:R-:W-:Y:S02]  /*5c20*/  IADD3 R14, P6, R15, R3, RZ ;  /* 0x000000030f0e7210 */ /* 0x000fe40007fde0ff */
[----:B------:R-:W-:Y:S01]  /*5c30*/  ISETP.LT.AND P3, PT, R17, UR7, !P0 ;  /* 0x0000000711007c0c */ /* 0x000fe2000c761270 */
[----:B------:R-:W-:Y:S01]  /*5c40*/  IMAD R23, R0, 0x2, R19 ;  /* 0x0000000200177824 */ /* 0x000fe200078e0213 */
[----:B------:R-:W-:-:S02]  /*5c50*/  LEA.HI.X.SX32 R15, R15, R2, 0x1, P6 ;  /* 0x000000020f0f7211 */ /* 0x000fc400030f0eff */
[----:B------:R-:W-:Y:S02]  /*5c60*/  LOP3.LUT R17, R95, 0x2a, RZ, 0xfc, !PT ;  /* 0x0000002a5f117812 */ /* 0x000fe400078efcff */
[-C--:B------:R-:W-:Y:S02]  /*5c70*/  IADD3 R18, P6, R19, R3.reuse, RZ ;  /* 0x0000000313127210 */ /* 0x080fe40007fde0ff */
[----:B------:R-:W-:Y:S02]  /*5c80*/  ISETP.LT.AND P2, PT, R17, UR7, !P0 ;  /* 0x0000000711007c0c */ /* 0x000fe4000c741270 */
[----:B------:R-:W-:Y:S02]  /*5c90*/  LEA.HI.X.SX32 R19, R19, R2, 0x1, P6 ;  /* 0x0000000213137211 */ /* 0x000fe400030f0eff */
[----:B--2---:R-:W-:Y:S02]  /*5ca0*/  IADD3 R20, P6, R23, R3, RZ ;  /* 0x0000000317147210 */ /* 0x004fe40007fde0ff */
[----:B------:R-:W-:-:S02]  /*5cb0*/  PRMT R25, R10, 0x7770, RZ ;  /* 0x000077700a197816 */ /* 0x000fc400000000ff */
[----:B------:R-:W-:Y:S02]  /*5cc0*/  PRMT R29, R11, 0x7770, RZ ;  /* 0x000077700b1d7816 */ /* 0x000fe400000000ff */
[----:B------:R-:W-:Y:S01]  /*5cd0*/  LEA.HI.X.SX32 R21, R23, R2, 0x1, P6 ;  /* 0x0000000217157211 */ /* 0x000fe200030f0eff */
[----:B------:R-:W-:Y:S01]  /*5ce0*/  IMAD R23, R0, 0x2, R23 ;  /* 0x0000000200177824 */ /* 0x000fe200078e0217 */
[----:B------:R0:W-:Y:S01]  /*5cf0*/  @P5 STG.E.U8 desc[UR12][R12.64], R25 ;  /* 0x000000190c005986 */ /* 0x0001e2000c10110c */
[----:B------:R-:W-:Y:S02]  /*5d00*/  PRMT R27, R8, 0x7771, RZ ;  /* 0x00007771081b7816 */ /* 0x000fe400000000ff */
[----:B------:R-:W-:Y:S01]  /*5d10*/  LOP3.LUT R17, R95, 0x2e, RZ, 0xfc, !PT ;  /* 0x0000002e5f117812 */ /* 0x000fe200078efcff */
[----:B------:R2:W-:Y:S03]  /*5d20*/  @P4 STG.E.U8 desc[UR12][R14.64], R29 ;  /* 0x0000001d0e004986 */ /* 0x0005e6000c10110c */
[----:B------:R-:W-:Y:S01]  /*5d30*/  ISETP.LT.AND P5, PT, R17, UR7, !P0 ;  /* 0x0000000711007c0c */ /* 0x000fe2000c7a1270 */
[----:B------:R3:W-:Y:S01]  /*5d40*/  @P3 STG.E.U8 desc[UR12][R18.64], R27 ;  /* 0x0000001b12003986 */ /* 0x0007e2000c10110c */
[----:B------:R-:W-:-:S02]  /*5d50*/  LOP3.LUT R17, R95, 0x30, RZ, 0xfc, !PT ;  /* 0x000000305f117812 */ /* 0x000fc400078efcff */
[----:B0-----:R-:W-:Y:S02]  /*5d60*/  PRMT R25, R9, 0x7771, RZ ;  /* 0x0000777109197816 */ /* 0x001fe400000000ff */
[----:B------:R-:W-:Y:S02]  /*5d70*/  LOP3.LUT R13, R95, 0x34, RZ, 0xfc, !PT ;  /* 0x000000345f0d7812 */ /* 0x000fe400078efcff */
[-C--:B------:R-:W-:Y:S01]  /*5d80*/  IADD3 R12, P6, R23, R3.reuse, RZ ;  /* 0x00000003170c7210 */ /* 0x080fe20007fde0ff */
[C---:B--2---:R-:W-:Y:S01]  /*5d90*/  IMAD R15, R0.reuse, 0x2, R23 ;  /* 0x00000002000f7824 */ /* 0x044fe200078e0217 */
[----:B------:R0:W-:Y:S01]  /*5da0*/  @P2 STG.E.U8 desc[UR12][R20.64], R25 ;  /* 0x0000001914002986 */ /* 0x0001e2000c10110c */
[----:B------:R-:W-:Y:S02]  /*5db0*/  ISETP.LT.AND P2, PT, R13, UR7, !P0 ;  /* 0x000000070d007c0c */ /* 0x000fe4000c741270 */
[----:B------:R-:W-:Y:S01]  /*5dc0*/  LEA.HI.X.SX32 R13, R23, R2, 0x1, P6 ;  /* 0x00000002170d7211 */ /* 0x000fe200030f0eff */
[----:B---3--:R-:W-:Y:S01]  /*5dd0*/  IMAD R19, R0, 0x2, R15 ;  /* 0x0000000200137824 */ /* 0x008fe200078e020f */
[----:B------:R-:W-:-:S02]  /*5de0*/  IADD3 R14, P6, R15, R3, RZ ;  /* 0x000000030f0e7210 */ /* 0x000fc40007fde0ff */
[----:B------:R-:W-:Y:S01]  /*5df0*/  ISETP.LT.AND P4, PT, R17, UR7, !P0 ;  /* 0x0000000711007c0c */ /* 0x000fe2000c781270 */
[----:B------:R-:W-:Y:S01]  /*5e00*/  IMAD R23, R0, 0x2, R19 ;  /* 0x0000000200177824 */ /* 0x000fe200078e0213 */
[-C--:B------:R-:W-:Y:S02]  /*5e10*/  LEA.HI.X.SX32 R15, R15, R2.reuse, 0x1, P6 ;  /* 0x000000020f0f7211 */ /* 0x080fe400030f0eff */
[----:B------:R-:W-:Y:S02]  /*5e20*/  LOP3.LUT R17, R95, 0x32, RZ, 0xfc, !PT ;  /* 0x000000325f117812 */ /* 0x000fe400078efcff */
[----:B------:R-:W-:Y:S02]  /*5e30*/  IADD3 R18, P6, R19, R3, RZ ;  /* 0x0000000313127210 */ /* 0x000fe40007fde0ff */
[----:B------:R-:W-:Y:S02]  /*5e40*/  ISETP.LT.AND P3, PT, R17, UR7, !P0 ;  /* 0x0000000711007c0c */ /* 0x000fe4000c761270 */
[----:B------:R-:W-:-:S02]  /*5e50*/  LEA.HI.X.SX32 R19, R19, R2, 0x1, P6 ;  /* 0x0000000213137211 */ /* 0x000fc400030f0eff */
[----:B0-----:R-:W-:Y:S02]  /*5e60*/  IADD3 R20, P6, R23, R3, RZ ;  /* 0x0000000317147210 */ /* 0x001fe40007fde0ff */
[----:B------:R-:W-:Y:S02]  /*5e70*/  PRMT R27, R10, 0x7771, RZ ;  /* 0x000077710a1b7816 */ /* 0x000fe400000000ff */
        /* <DEDUP_REMOVED lines=29> */
[----:B------:R-:W-:Y:S01]  /*6050*/  PRMT R27, R8, 0x7773, RZ ;  /* 0x00007773081b7816 */ /* 0x000fe200000000ff */
[----:B------:R0:W-:Y:S01]  /*6060*/  @P2 STG.E.U8 desc[UR12][R12.64], R25 ;  /* 0x000000190c002986 */ /* 0x0001e2000c10110c */
[----:B------:R-:W-:Y:S02]  /*6070*/  LOP3.LUT R17, R95, 0x3e, RZ, 0xfc, !PT ;  /* 0x0000003e5f117812 */ /* 0x000fe400078efcff */
[----:B------:R-:W-:Y:S01]  /*6080*/  LEA.HI.X.SX32 R21, R23, R2, 0x1, P6 ;  /* 0x0000000217157211 */ /* 0x000fe200030f0eff */
[----:B------:R-:W-:Y:S01]  /*6090*/  IMAD R23, R0, 0x2, R23 ;  /* 0x0000000200177824 */ /* 0x000fe200078e0217 */
[----:B------:R-:W-:Y:S01]  /*60a0*/  LOP3.LUT R8, R95, 0x42, RZ, 0xfc, !PT ;  /* 0x000000425f087812 */ /* 0x000fe200078efcff */
[----:B------:R2:W-:Y:S01]  /*60b0*/  @P1 STG.E.U8 desc[UR12][R14.64], R29 ;  /* 0x0000001d0e001986 */ /* 0x0005e2000c10110c */
[----:B------:R-:W-:-:S02]  /*60c0*/  ISETP.LT.AND P2, PT, R17, UR7, !P0 ;  /* 0x0000000711007c0c */ /* 0x000fc4000c741270 */
[----:B------:R-:W-:Y:S01]  /*60d0*/  LOP3.LUT R17, R95, 0x40, RZ, 0xfc, !PT ;  /* 0x000000405f117812 */ /* 0x000fe200078efcff */
[----:B------:R3:W-:Y:S01]  /*60e0*/  @P5 STG.E.U8 desc[UR12][R18.64], R27 ;  /* 0x0000001b12005986 */ /* 0x0007e2000c10110c */
[----:B------:R-:W-:Y:S01]  /*60f0*/  ISETP.LT.AND P5, PT, R8, UR7, !P0 ;  /* 0x0000000708007c0c */ /* 0x000fe2000c7a1270 */
[C---:B0-----:R-:W-:Y:S01]  /*6100*/  IMAD R13, R0.reuse, 0x2, R23 ;  /* 0x00000002000d7824 */ /* 0x041fe200078e0217 */
[----:B------:R-:W-:Y:S02]  /*6110*/  PRMT R25, R9, 0x7773, RZ ;  /* 0x0000777309197816 */ /* 0x000fe400000000ff */
[----:B------:R-:W-:Y:S02]  /*6120*/  LOP3.LUT R9, R95, 0x44, RZ, 0xfc, !PT ;  /* 0x000000445f097812 */ /* 0x000fe400078efcff */
[----:B------:R-:W-:Y:S01]  /*6130*/  IADD3 R8, P6, R23, R3, RZ ;  /* 0x0000000317087210 */ /* 0x000fe20007fde0ff */
[----:B------:R1:W-:Y:S01]  /*6140*/  @P4 STG.E.U8 desc[UR12][R20.64], R25 ;  /* 0x0000001914004986 */ /* 0x0003e2000c10110c */
[----:B------:R-:W-:Y:S01]  /*6150*/  ISETP.LT.AND P1, PT, R17, UR7, !P0 ;  /* 0x0000000711007c0c */ /* 0x000fe2000c721270 */
[----:B--2---:R-:W-:Y:S01]  /*6160*/  IMAD R15, R0, 0x2, R13 ;  /* 0x00000002000f7824 */ /* 0x004fe200078e020d */
[----:B------:R-:W-:-:S02]  /*6170*/  ISETP.LT.AND P4, PT, R9, UR7, !P0 ;  /* 0x0000000709007c0c */ /* 0x000fc4000c781270 */
[----:B------:R-:W-:Y:S02]  /*6180*/  PRMT R17, R10, 0x7773, RZ ;  /* 0x000077730a117816 */ /* 0x000fe400000000ff */
[-C--:B------:R-:W-:Y:S02]  /*6190*/  LEA.HI.X.SX32 R9, R23, R2.reuse, 0x1, P6 ;  /* 0x0000000217097211 */ /* 0x080fe400030f0eff */
[----:B------:R-:W-:Y:S02]  /*61a0*/  IADD3 R10, P6, R13, R3, RZ ;  /* 0x000000030d0a7210 */ /* 0x000fe40007fde0ff */
[----:B------:R-:W-:Y:S01]  /*61b0*/  LOP3.LUT R12, R95, 0x46, RZ, 0xfc, !PT ;  /* 0x000000465f0c7812 */ /* 0x000fe200078efcff */
[----:B------:R0:W-:Y:S01]  /*61c0*/  @P3 STG.E.U8 desc[UR12][R8.64], R17 ;  /* 0x0000001108003986 */ /* 0x0001e2000c10110c */
[----:B---3--:R-:W-:Y:S02]  /*61d0*/  PRMT R19, R11, 0x7773, RZ ;  /* 0x000077730b137816 */ /* 0x008fe400000000ff */
[----:B------:R-:W-:-:S02]  /*61e0*/  LEA.HI.X.SX32 R11, R13, R2, 0x1, P6 ;  /* 0x000000020d0b7211 */ /* 0x000fc400030f0eff */
[----:B------:R-:W-:Y:S02]  /*61f0*/  ISETP.LT.AND P3, PT, R12, UR7, !P0 ;  /* 0x000000070c007c0c */ /* 0x000fe4000c761270 */
[-C--:B------:R-:W-:Y:S01]  /*6200*/  IADD3 R12, P6, R15, R3.reuse, RZ ;  /* 0x000000030f0c7210 */ /* 0x080fe20007fde0ff */
[----:B------:R2:W-:Y:S01]  /*6210*/  @P2 STG.E.U8 desc[UR12][R10.64], R19 ;  /* 0x000000130a002986 */ /* 0x0005e2000c10110c */
[----:B------:R-:W-:Y:S02]  /*6220*/  LOP3.LUT R14, R95, 0x48, RZ, 0xfc, !PT ;  /* 0x000000485f0e7812 */ /* 0x000fe400078efcff */
[----:B------:R-:W-:Y:S01]  /*6230*/  LEA.HI.X.SX32 R13, R15, R2, 0x1, P6 ;  /* 0x000000020f0d7211 */ /* 0x000fe200030f0eff */
[----:B------:R-:W-:Y:S01]  /*6240*/  IMAD R15, R0, 0x2, R15 ;  /* 0x00000002000f7824 */ /* 0x000fe200078e020f */
[----:B-1----:R-:W-:Y:S02]  /*6250*/  PRMT R21, R4, 0x7770, RZ ;  /* 0x0000777004157816 */ /* 0x002fe400000000ff */
[----:B------:R-:W-:Y:S01]  /*6260*/  ISETP.LT.AND P2, PT, R14, UR7, !P0 ;  /* 0x000000070e007c0c */ /* 0x000fe2000c741270 */
[----:B0-----:R-:W-:Y:S01]  /*6270*/  IMAD R17, R0, 0x2, R15 ;  /* 0x0000000200117824 */ /* 0x001fe200078e020f */
[----:B------:R-:W-:Y:S01]  /*6280*/  IADD3 R8, P6, R15, R3, RZ ;  /* 0x000000030f087210 */ /* 0x000fe20007fde0ff */
[----:B------:R0:W-:Y:S01]  /*6290*/  @P1 STG.E.U8 desc[UR12][R12.64], R21 ;  /* 0x000000150c001986 */ /* 0x0001e2000c10110c */
[----:B------:R-:W-:-:S02]  /*62a0*/  LOP3.LUT R14, R95, 0x4a, RZ, 0xfc, !PT ;  /* 0x0000004a5f0e7812 */ /* 0x000fc400078efcff */
[----:B------:R-:W-:Y:S01]  /*62b0*/  LEA.HI.X.SX32 R9, R15, R2, 0x1, P6 ;  /* 0x000000020f097211 */ /* 0x000fe200030f0eff */
[----:B------:R-:W-:Y:S01]  /*62c0*/  IMAD R15, R0, 0x2, R17 ;  /* 0x00000002000f7824 */ /* 0x000fe200078e0211 */
[----:B------:R-:W-:Y:S02]  /*62d0*/  PRMT R23, R5, 0x7770, RZ ;  /* 0x0000777005177816 */ /* 0x000fe400000000ff */
[----:B------:R-:W-:Y:S01]  /*62e0*/  ISETP.LT.AND P1, PT, R14, UR7, !P0 ;  /* 0x000000070e007c0c */ /* 0x000fe2000c721270 */
[----:B--2---:R-:W-:Y:S01]  /*62f0*/  IMAD R19, R0, 0x2, R15 ;  /* 0x0000000200137824 */ /* 0x004fe200078e020f */
[----:B------:R-:W-:Y:S01]  /*6300*/  IADD3 R10, P6, R17, R3, RZ ;  /* 0x00000003110a7210 */ /* 0x000fe20007fde0ff */
[----:B------:R1:W-:Y:S01]  /*6310*/  @P5 STG.E.U8 desc[UR12][R8.64], R23 ;  /* 0x0000001708005986 */ /* 0x0003e2000c10110c */
[----:B------:R-:W-:Y:S02]  /*6320*/  LOP3.LUT R14, R95, 0x4c, RZ, 0xfc, !PT ;  /* 0x0000004c5f0e7812 */ /* 0x000fe400078efcff */
[----:B------:R-:W-:-:S02]  /*6330*/  PRMT R25, R6, 0x7770, RZ ;  /* 0x0000777006197816 */ /* 0x000fc400000000ff */
[-C--:B------:R-:W-:Y:S02]  /*6340*/  LEA.HI.X.SX32 R11, R17, R2.reuse, 0x1, P6 ;  /* 0x00000002110b7211 */ /* 0x080fe400030f0eff */
[----:B------:R-:W-:Y:S02]  /*6350*/  ISETP.LT.AND P5, PT, R14, UR7, !P0 ;  /* 0x000000070e007c0c */ /* 0x000fe4000c7a1270 */
[----:B0-----:R-:W-:Y:S01]  /*6360*/  IADD3 R12, P6, R15, R3, RZ ;  /* 0x000000030f0c7210 */ /* 0x001fe20007fde0ff */
[----:B------:R0:W-:Y:S01]  /*6370*/  @P4 STG.E.U8 desc[UR12][R10.64], R25 ;  /* 0x000000190a004986 */ /* 0x0001e2000c10110c */
[----:B------:R-:W-:Y:S02]  /*6380*/  LOP3.LUT R14, R95, 0x4e, RZ, 0xfc, !PT ;  /* 0x0000004e5f0e7812 */ /* 0x000fe400078efcff */
[----:B------:R-:W-:Y:S02]  /*6390*/  LEA.HI.X.SX32 R13, R15, R2, 0x1, P6 ;  /* 0x000000020f0d7211 */ /* 0x000fe400030f0eff */
[----:B------:R-:W-:-:S02]  /*63a0*/  ISETP.LT.AND P4, PT, R14, UR7, !P0 ;  /* 0x000000070e007c0c */ /* 0x000fc4000c781270 */
[-C--:B------:R-:W-:Y:S02]  /*63b0*/  IADD3 R14, P6, R19, R3.reuse, RZ ;  /* 0x00000003130e7210 */ /* 0x080fe40007fde0ff */
[----:B------:R-:W-:Y:S02]  /*63c0*/  PRMT R21, R7, 0x7770, RZ ;  /* 0x0000777007157816 */ /* 0x000fe400000000ff */
[----:B------:R-:W-:Y:S01]  /*63d0*/  LEA.HI.X.SX32 R15, R19, R2, 0x1, P6 ;  /* 0x00000002130f7211 */ /* 0x000fe200030f0eff */
[----:B------:R-:W-:Y:S01]  /*63e0*/  IMAD R19, R0, 0x2, R19 ;  /* 0x0000000200137824 */ /* 0x000fe200078e0213 */
[----:B-1----:R-:W-:Y:S01]  /*63f0*/  PRMT R23, R4, 0x7771, RZ ;  /* 0x0000777104177816 */ /* 0x002fe200000000ff */
[----:B------:R1:W-:Y:S01]  /*6400*/  @P3 STG.E.U8 desc[UR12][R12.64], R21 ;  /* 0x000000150c003986 */ /* 0x0003e2000c10110c */
[----:B------:R-:W-:Y:S01]  /*6410*/  LOP3.LUT R9, R95, 0x52, RZ, 0xfc, !PT ;  /* 0x000000525f097812 */ /* 0x000fe200078efcff */
[----:B0-----:R-:W-:Y:S01]  /*6420*/  IMAD R11, R0, 0x2, R19 ;  /* 0x00000002000b7824 */ /* 0x001fe200078e0213 */
[----:B------:R-:W-:Y:S01]  /*6430*/  IADD3 R8, P6, R19, R3, RZ ;  /* 0x0000000313087210 */ /* 0x000fe20007fde0ff */
[----:B------:R0:W-:Y:S01]  /*6440*/  @P2 STG.E.U8 desc[UR12][R14.64], R23 ;  /* 0x000000170e002986 */ /* 0x0001e2000c10110c */
[----:B------:R-:W-:-:S02]  /*6450*/  ISETP.LT.AND P2, PT, R9, UR7, !P0 ;  /* 0x0000000709007c0c */ /* 0x000fc4000c741270 */
[-C--:B------:R-:W-:Y:S02]  /*6460*/  LEA.HI.X.SX32 R9, R19, R2.reuse, 0x1, P6 ;  /* 0x0000000213097211 */ /* 0x080fe400030f0eff */
[-C--:B------:R-:W-:Y:S02]  /*6470*/  IADD3 R10, P6, R11, R3.reuse, RZ ;  /* 0x000000030b0a7210 */ /* 0x080fe40007fde0ff */
[----:B------:R-:W-:Y:S01]  /*6480*/  PRMT R25, R6, 0x7771, RZ ;  /* 0x0000777106197816 */ /* 0x000fe200000000ff */
[C---:B-1----:R-:W-:Y:S01]  /*6490*/  IMAD R13, R0.reuse, 0x2, R11 ;  /* 0x00000002000d7824 */ /* 0x042fe200078e020b */
[----:B------:R-:W-:Y:S02]  /*64a0*/  PRMT R21, R5, 0x7771, RZ ;  /* 0x0000777105157816 */ /* 0x000fe400000000ff */
[----:B------:R-:W-:Y:S01]  /*64b0*/  LEA.HI.X.SX32 R11, R11, R2, 0x1, P6 ;  /* 0x000000020b0b7211 */ /* 0x000fe200030f0eff */
[----:B------:R-:W-:Y:S01]  /*64c0*/  IMAD R19, R0, 0x2, R13 ;  /* 0x0000000200137824 */ /* 0x000fe200078e020d */
[----:B------:R-:W-:Y:S01]  /*64d0*/  IADD3 R12, P6, R13, R3, RZ ;  /* 0x000000030d0c7210 */ /* 0x000fe20007fde0ff */
[----:B------:R1:W-:Y:S01]  /*64e0*/  @P1 STG.E.U8 desc[UR12][R8.64], R21 ;  /* 0x0000001508001986 */ /* 0x0003e2000c10110c */
[----:B0-----:R-:W-:-:S02]  /*64f0*/  LOP3.LUT R14, R95, 0x56, RZ, 0xfc, !PT ;  /* 0x000000565f0e7812 */ /* 0x001fc400078efcff */
[-C--:B------:R-:W-:Y:S01]  /*6500*/  LEA.HI.X.SX32 R13, R13, R2.reuse, 0x1, P6 ;  /* 0x000000020d0d7211 */ /* 0x080fe200030f0eff */
[----:B------:R0:W-:Y:S01]  /*6510*/  @P5 STG.E.U8 desc[UR12][R10.64], R25 ;  /* 0x000000190a005986 */ /* 0x0001e2000c10110c */
[----:B------:R-:W-:Y:S02]  /*6520*/  ISETP.LT.AND P5, PT, R14, UR7, !P0 ;  /* 0x000000070e007c0c */ /* 0x000fe4000c7a1270 */
[----:B------:R-:W-:Y:S02]  /*6530*/  LOP3.LUT R17, R95, 0x50, RZ, 0xfc, !PT ;  /* 0x000000505f117812 */ /* 0x000fe400078efcff */
[----:B------:R-:W-:Y:S02]  /*6540*/  IADD3 R14, P6, R19, R3, RZ ;  /* 0x00000003130e7210 */ /* 0x000fe40007fde0ff */
[----:B------:R-:W-:Y:S02]  /*6550*/  ISETP.LT.AND P3, PT, R17, UR7, !P0 ;  /* 0x0000000711007c0c */ /* 0x000fe4000c761270 */
[----:B------:R-:W-:Y:S01]  /*6560*/  LEA.HI.X.SX32 R15, R19, R2, 0x1, P6 ;  /* 0x00000002130f7211 */ /* 0x000fe200030f0eff */
[----:B------:R-:W-:Y:S01]  /*6570*/  IMAD R19, R0, 0x2, R19 ;  /* 0x0000000200137824 */ /* 0x000fe200078e0213 */
[----:B------:R-:W-:-:S02]  /*6580*/  PRMT R23, R7, 0x7771, RZ ;  /* 0x0000777107177816 */ /* 0x000fc400000000ff */
[----:B-1----:R-:W-:Y:S01]  /*6590*/  PRMT R21, R4, 0x7772, RZ ;  /* 0x0000777204157816 */ /* 0x002fe200000000ff */
[C---:B------:R-:W-:Y:S01]  /*65a0*/  IMAD R9, R0.reuse, 0x2, R19 ;  /* 0x0000000200097824 */ /* 0x040fe200078e0213 */
[----:B------:R-:W-:Y:S01]  /*65b0*/  IADD3 R18, P6, R19, R3, RZ ;  /* 0x0000000313127210 */ /* 0x000fe20007fde0ff */
[----:B------:R1:W-:Y:S01]  /*65c0*/  @P4 STG.E.U8 desc[UR12][R12.64], R23 ;  /* 0x000000170c004986 */ /* 0x0003e2000c10110c */
[----:B------:R-:W-:Y:S01]  /*65d0*/  LOP3.LUT R8, R95, 0x5a, RZ, 0xfc, !PT ;  /* 0x0000005a5f087812 */ /* 0x000fe200078efcff */
[----:B0-----:R-:W-:Y:S01]  /*65e0*/  IMAD R11, R0, 0x2, R9 ;  /* 0x00000002000b7824 */ /* 0x001fe200078e0209 */
[----:B------:R-:W-:Y:S01]  /*65f0*/  LEA.HI.X.SX32 R19, R19, R2, 0x1, P6 ;  /* 0x0000000213137211 */ /* 0x000fe200030f0eff */
[----:B------:R0:W-:Y:S01]  /*6600*/  @P3 STG.E.U8 desc[UR12][R14.64], R21 ;  /* 0x000000150e003986 */ /* 0x0001e2000c10110c */
[----:B------:R-:W-:Y:S02]  /*6610*/  LOP3.LUT R17, R95, 0x54, RZ, 0xfc, !PT ;  /* 0x000000545f117812 */ /* 0x000fe400078efcff */
[----:B------:R-:W-:-:S02]  /*6620*/  ISETP.LT.AND P3, PT, R8, UR7, !P0 ;  /* 0x0000000708007c0c */ /* 0x000fc4000c761270 */
[----:B------:R-:W-:Y:S02]  /*6630*/  PRMT R27, R5, 0x7772, RZ ;  /* 0x00007772051b7816 */ /* 0x000fe400000000ff */
[----:B------:R-:W-:Y:S02]  /*6640*/  ISETP.LT.AND P1, PT, R17, UR7, !P0 ;  /* 0x0000000711007c0c */ /* 0x000fe4000c721270 */
[-C--:B-1----:R-:W-:Y:S01]  /*6650*/  IADD3 R12, P6, R9, R3.reuse, RZ ;  /* 0x00000003090c7210 */ /* 0x082fe20007fde0ff */
[----:B------:R1:W-:Y:S01]  /*6660*/  @P2 STG.E.U8 desc[UR12][R18.64], R27 ;  /* 0x0000001b12002986 */ /* 0x0003e2000c10110c */
[----:B------:R-:W-:Y:S01]  /*6670*/  LOP3.LUT R8, R95, 0x5c, RZ, 0xfc, !PT ;  /* 0x0000005c5f087812 */ /* 0x000fe200078efcff */
[----:B0-----:R-:W-:Y:S01]  /*6680*/  IMAD R21, R0, 0x2, R11 ;  /* 0x0000000200157824 */ /* 0x001fe200078e020b */
[----:B------:R-:W-:Y:S02]  /*6690*/  LEA.HI.X.SX32 R13, R9, R2, 0x1, P6 ;  /* 0x00000002090d7211 */ /* 0x000fe400030f0eff */
[----:B------:R-:W-:-:S02]  /*66a0*/  IADD3 R14, P6, R11, R3, RZ ;  /* 0x000000030b0e7210 */ /* 0x000fc40007fde0ff */
[----:B------:R-:W-:Y:S02]  /*66b0*/  LOP3.LUT R17, R95, 0x58, RZ, 0xfc, !PT ;  /* 0x000000585f117812 */ /* 0x000fe400078efcff */
[----:B------:R-:W-:Y:S02]  /*66c0*/  ISETP.LT.AND P2, PT, R8, UR7, !P0 ;  /* 0x0000000708007c0c */ /* 0x000fe4000c741270 */
[----:B------:R-:W-:Y:S01]  /*66d0*/  LEA.HI.X.SX32 R15, R11, R2, 0x1, P6 ;  /* 0x000000020b0f7211 */ /* 0x000fe200030f0eff */
[----:B-1----:R-:W-:Y:S01]  /*66e0*/  IMAD R19, R0, 0x2, R21 ;  /* 0x0000000200137824 */ /* 0x002fe200078e0215 */
[----:B------:R-:W0:Y:S01]  /*66f0*/  LDS.128 R8, [R16] ;  /* 0x0000000010087984 */ /* 0x000e220000000c00 */
[----:B------:R-:W-:Y:S02]  /*6700*/  PRMT R25, R6, 0x7772, RZ ;  /* 0x0000777206197816 */ /* 0x000fe400000000ff */
[----:B------:R-:W-:Y:S02]  /*6710*/  ISETP.LT.AND P4, PT, R17, UR7, !P0 ;  /* 0x0000000711007c0c */ /* 0x000fe4000c781270 */
[----:B------:R-:W-:Y:S01]  /*6720*/  IADD3 R20, P6, R21, R3, RZ ;  /* 0x0000000315147210 */ /* 0x000fe20007fde0ff */
[----:B------:R1:W-:Y:S01]  /*6730*/  @P1 STG.E.U8 desc[UR12][R12.64], R25 ;  /* 0x000000190c001986 */ /* 0x0003e2000c10110c */
[----:B------:R-:W-:-:S02]  /*6740*/  PRMT R23, R7, 0x7772, RZ ;  /* 0x0000777207177816 */ /* 0x000fc400000000ff */
[----:B------:R-:W-:Y:S02]  /*6750*/  LEA.HI.X.SX32 R21, R21, R2, 0x1, P6 ;  /* 0x0000000215157211 */ /* 0x000fe400030f0eff */
[----:B------:R-:W-:Y:S01]  /*6760*/  PRMT R27, R4, 0x7773, RZ ;  /* 0x00007773041b7816 */ /* 0x000fe200000000ff */
[----:B------:R2:W-:Y:S01]  /*6770*/  @P5 STG.E.U8 desc[UR12][R14.64], R23 ;  /* 0x000000170e005986 */ /* 0x0005e2000c10110c */
[C---:B------:R-:W-:Y:S02]  /*6780*/  LOP3.LUT R4, R95.reuse, 0x62, RZ, 0xfc, !PT ;  /* 0x000000625f047812 */ /* 0x040fe400078efcff */
[----:B------:R-:W-:Y:S01]  /*6790*/  LOP3.LUT R17, R95, 0x5e, RZ, 0xfc, !PT ;  /* 0x0000005e5f117812 */ /* 0x000fe200078efcff */
[----:B------:R3:W-:Y:S01]  /*67a0*/  @P4 STG.E.U8 desc[UR12][R20.64], R27 ;  /* 0x0000001b14004986 */ /* 0x0007e2000c10110c */
[----:B------:R-:W-:Y:S02]  /*67b0*/  ISETP.LT.AND P4, PT, R4, UR7, !P0 ;  /* 0x0000000704007c0c */ /* 0x000fe4000c781270 */
[----:B-1----:R-:W-:-:S02]  /*67c0*/  IADD3 R12, P6, R19, R3, RZ ;  /* 0x00000003130c7210 */ /* 0x002fc40007fde0ff */
[----:B------:R-:W-:Y:S02]  /*67d0*/  PRMT R25, R5, 0x7773, RZ ;  /* 0x0000777305197816 */ /* 0x000fe400000000ff */
[----:B------:R-:W-:Y:S01]  /*67e0*/  LEA.HI.X.SX32 R13, R19, R2, 0x1, P6 ;  /* 0x00000002130d7211 */ /* 0x000fe200030f0eff */
[C---:B------:R-:W-:Y:S01]  /*67f0*/  IMAD R19, R0.reuse, 0x2, R19 ;  /* 0x0000000200137824 */ /* 0x040fe200078e0213 */
[----:B------:R-:W-:Y:S02]  /*6800*/  LOP3.LUT R5, R95, 0x64, RZ, 0xfc, !PT ;  /* 0x000000645f057812 */ /* 0x000fe400078efcff */
[----:B------:R-:W-:Y:S01]  /*6810*/  ISETP.LT.AND P1, PT, R17, UR7, !P0 ;  /* 0x0000000711007c0c */ /* 0x000fe2000c721270 */
[----:B--2---:R-:W-:Y:S01]  /*6820*/  IMAD R15, R0, 0x2, R19 ;  /* 0x00000002000f7824 */ /* 0x004fe200078e0213 */
[----:B------:R-:W-:Y:S01]  /*6830*/  IADD3 R4, P6, R19, R3, RZ ;  /* 0x0000000313047210 */ /* 0x000fe20007fde0ff */
[----:B------:R1:W-:Y:S01]  /*6840*/  @P3 STG.E.U8 desc[UR12][R12.64], R25 ;  /* 0x000000190c003986 */ /* 0x0003e2000c10110c */
[----:B------:R-:W-:-:S02]  /*6850*/  LOP3.LUT R17, R95, 0x60, RZ, 0xfc, !PT ;  /* 0x000000605f117812 */ /* 0x000fc400078efcff */
[----:B------:R-:W-:Y:S02]  /*6860*/  ISETP.LT.AND P3, PT, R5, UR7, !P0 ;  /* 0x0000000705007c0c */ /* 0x000fe4000c761270 */
[----:B------:R-:W-:Y:S02]  /*6870*/  PRMT R23, R6, 0x7773, RZ ;  /* 0x0000777306177816 */ /* 0x000fe400000000ff */
[----:B------:R-:W-:Y:S02]  /*6880*/  LEA.HI.X.SX32 R5, R19, R2, 0x1, P6 ;  /* 0x0000000213057211 */ /* 0x000fe400030f0eff */
[----:B------:R-:W-:Y:S01]  /*6890*/  ISETP.LT.AND P5, PT, R17, UR7, !P0 ;  /* 0x0000000711007c0c */ /* 0x000fe2000c7a1270 */
[C---:B------:R-:W-:Y:S01]  /*68a0*/  IMAD R17, R0.reuse, 0x2, R15 ;  /* 0x0000000200117824 */ /* 0x040fe200078e020f */
[----:B------:R-:W-:Y:S01]  /*68b0*/  IADD3 R6, P6, R15, R3, RZ ;  /* 0x000000030f067210 */ /* 0x000fe20007fde0ff */
[----:B------:R2:W-:Y:S01]  /*68c0*/  @P2 STG.E.U8 desc[UR12][R4.64], R23 ;  /* 0x0000001704002986 */ /* 0x0005e2000c10110c */
[----:B------:R-:W-:Y:S01]  /*68d0*/  LOP3.LUT R14, R95, 0x66, RZ, 0xfc, !PT ;  /* 0x000000665f0e7812 */ /* 0x000fe200078efcff */
[----:B------:R-:W-:Y:S01]  /*68e0*/  IMAD R19, R0, 0x2, R17 ;  /* 0x0000000200137824 */ /* 0x000fe200078e0211 */
[----:B---3--:R-:W-:-:S02]  /*68f0*/  PRMT R21, R7, 0x7773, RZ ;  /* 0x0000777307157816 */ /* 0x008fc400000000ff */
[-C--:B------:R-:W-:Y:S02]  /*6900*/  LEA.HI.X.SX32 R7, R15, R2.reuse, 0x1, P6 ;  /* 0x000000020f077211 */ /* 0x080fe400030f0eff */
[----:B------:R-:W-:Y:S02]  /*6910*/  ISETP.LT.AND P2, PT, R14, UR7, !P0 ;  /* 0x000000070e007c0c */ /* 0x000fe4000c741270 */
[----:B-1----:R-:W-:Y:S01]  /*6920*/  IADD3 R12, P6, R17, R3, RZ ;  /* 0x00000003110c7210 */ /* 0x002fe20007fde0ff */
[----:B------:R1:W-:Y:S01]  /*6930*/  @P1 STG.E.U8 desc[UR12][R6.64], R21 ;  /* 0x0000001506001986 */ /* 0x0003e2000c10110c */
[----:B------:R-:W-:Y:S02]  /*6940*/  LOP3.LUT R14, R95, 0x68, RZ, 0xfc, !PT ;  /* 0x000000685f0e7812 */ /* 0x000fe400078efcff */
[----:B------:R-:W-:Y:S02]  /*6950*/  LEA.HI.X.SX32 R13, R17, R2, 0x1, P6 ;  /* 0x00000002110d7211 */ /* 0x000fe400030f0eff */
[----:B------:R-:W-:-:S02]  /*6960*/  ISETP.LT.AND P1, PT, R14, UR7, !P0 ;  /* 0x000000070e007c0c */ /* 0x000fc4000c721270 */
[CC--:B------:R-:W-:Y:S02]  /*6970*/  IADD3 R14, P6, R19.reuse, R3.reuse, RZ ;  /* 0x00000003130e7210 */ /* 0x0c0fe40007fde0ff */
[----:B0-----:R-:W-:Y:S02]  /*6980*/  PRMT R25, R8, 0x7770, RZ ;  /* 0x0000777008197816 */ /* 0x001fe400000000ff */
[----:B------:R-:W-:Y:S01]  /*6990*/  LEA.HI.X.SX32 R15, R19, R2, 0x1, P6 ;  /* 0x00000002130f7211 */ /* 0x000fe200030f0eff */
[C---:B------:R-:W-:Y:S01]  /*69a0*/  IMAD R19, R0.reuse, 0x2, R19 ;  /* 0x0000000200137824 */ /* 0x040fe200078e0213 */
[----:B------:R-:W-:Y:S01]  /*69b0*/  PRMT R17, R9, 0x7770, RZ ;  /* 0x0000777009117816 */ /* 0x000fe200000000ff */
[----:B------:R0:W-:Y:S01]  /*69c0*/  @P5 STG.E.U8 desc[UR12][R12.64], R25 ;  /* 0x000000190c005986 */ /* 0x0001e2000c10110c */
[----:B--2---:R-:W-:Y:S01]  /*69d0*/  LOP3.LUT R5, R95, 0x6c, RZ, 0xfc, !PT ;  /* 0x0000006c5f057812 */ /* 0x004fe200078efcff */
[----:B-1----:R-:W-:Y:S01]  /*69e0*/  IMAD R7, R0, 0x2, R19 ;  /* 0x0000000200077824 */ /* 0x002fe200078e0213 */
[----:B------:R-:W-:Y:S01]  /*69f0*/  IADD3 R4, P6, R19, R3, RZ ;  /* 0x0000000313047210 */ /* 0x000fe20007fde0ff */
[----:B------:R1:W-:Y:S01]  /*6a00*/  @P4 STG.E.U8 desc[UR12][R14.64], R17 ;  /* 0x000000110e004986 */ /* 0x0003e2000c10110c */
[----:B------:R-:W-:-:S02]  /*6a10*/  ISETP.LT.AND P4, PT, R5, UR7, !P0 ;  /* 0x0000000705007c0c */ /* 0x000fc4000c781270 */
[-C--:B------:R-:W-:Y:S02]  /*6a20*/  LEA.HI.X.SX32 R5, R19, R2.reuse, 0x1, P6 ;  /* 0x0000000213057211 */ /* 0x080fe400030f0eff */
[-C--:B------:R-:W-:Y:S02]  /*6a30*/  IADD3 R6, P6, R7, R3.reuse, RZ ;  /* 0x0000000307067210 */ /* 0x080fe40007fde0ff */
[----:B------:R-:W-:Y:S01]  /*6a40*/  PRMT R19, R10, 0x7770, RZ ;  /* 0x000077700a137816 */ /* 0x000fe200000000ff */
[C---:B0-----:R-:W-:Y:S01]  /*6a50*/  IMAD R13, R0.reuse, 0x2, R7 ;  /* 0x00000002000d7824 */ /* 0x041fe200078e0207 */
[----:B------:R-:W-:Y:S02]  /*6a60*/  PRMT R23, R11, 0x7770, RZ ;  /* 0x000077700b177816 */ /* 0x000fe400000000ff */
[----:B------:R-:W-:Y:S01]  /*6a70*/  LEA.HI.X.SX32 R7, R7, R2, 0x1, P6 ;  /* 0x0000000207077211 */ /* 0x000fe200030f0eff */
[----:B-1----:R-:W-:Y:S01]  /*6a80*/  IMAD R17, R0, 0x2, R13 ;  /* 0x0000000200117824 */ /* 0x002fe200078e020d */
[----:B------:R-:W-:Y:S01]  /*6a90*/  LOP3.LUT R16, R95, 0x6a, RZ, 0xfc, !PT ;  /* 0x0000006a5f107812 */ /* 0x000fe200078efcff */
[----:B------:R0:W-:Y:S01]  /*6aa0*/  @P3 STG.E.U8 desc[UR12][R4.64], R19 ;  /* 0x0000001304003986 */ /* 0x0001e2000c10110c */
[----:B------:R-:W-:-:S02]  /*6ab0*/  IADD3 R12, P6, R13, R3, RZ ;  /* 0x000000030d0c7210 */ /* 0x000fc40007fde0ff */
[----:B------:R-:W-:Y:S01]  /*6ac0*/  LOP3.LUT R14, R95, 0x70, RZ, 0xfc, !PT ;  /* 0x000000705f0e7812 */ /* 0x000fe200078efcff */
[----:B------:R1:W-:Y:S01]  /*6ad0*/  @P2 STG.E.U8 desc[UR12][R6.64], R23 ;  /* 0x0000001706002986 */ /* 0x0003e2000c10110c */
[----:B------:R-:W-:Y:S02]  /*6ae0*/  ISETP.LT.AND P5, PT, R16, UR7, !P0 ;  /* 0x0000000710007c0c */ /* 0x000fe4000c7a1270 */
[----:B------:R-:W-:Y:S02]  /*6af0*/  LEA.HI.X.SX32 R13, R13, R2, 0x1, P6 ;  /* 0x000000020d0d7211 */ /* 0x000fe400030f0eff */
[----:B------:R-:W-:Y:S02]  /*6b00*/  ISETP.LT.AND P2, PT, R14, UR7, !P0 ;  /* 0x000000070e007c0c */ /* 0x000fe4000c741270 */
[----:B------:R-:W-:Y:S02]  /*6b10*/  IADD3 R14, P6, R17, R3, RZ ;  /* 0x00000003110e7210 */ /* 0x000fe40007fde0ff */
[----:B------:R-:W-:-:S02]  /*6b20*/  PRMT R21, R8, 0x7771, RZ ;  /* 0x0000777108157816 */ /* 0x000fc400000000ff */
[----:B------:R-:W-:Y:S01]  /*6b30*/  LEA.HI.X.SX32 R15, R17, R2, 0x1, P6 ;  /* 0x00000002110f7211 */ /* 0x000fe200030f0eff */
[C---:B------:R-:W-:Y:S01]  /*6b40*/  IMAD R17, R0.reuse, 0x2, R17 ;  /* 0x0000000200117824 */ /* 0x040fe200078e0211 */
[----:B------:R-:W-:Y:S01]  /*6b50*/  LOP3.LUT R16, R95, 0x6e, RZ, 0xfc, !PT ;  /* 0x0000006e5f107812 */ /* 0x000fe200078efcff */
[----:B------:R2:W-:Y:S01]  /*6b60*/  @P1 STG.E.U8 desc[UR12][R12.64], R21 ;  /* 0x000000150c001986 */ /* 0x0005e2000c10110c */
[----:B0-----:R-:W-:Y:S01]  /*6b70*/  PRMT R19, R9, 0x7771, RZ ;  /* 0x0000777109137816 */ /* 0x001fe200000000ff */
[----:B-1----:R-:W-:Y:S01]  /*6b80*/  IMAD R7, R0, 0x2, R17 ;  /* 0x0000000200077824 */ /* 0x002fe200078e0211 */
[----:B------:R-:W-:Y:S02]  /*6b90*/  LOP3.LUT R5, R95, 0x74, RZ, 0xfc, !PT ;  /* 0x000000745f057812 */ /* 0x000fe400078efcff */
[----:B------:R-:W-:Y:S01]  /*6ba0*/  IADD3 R4, P6, R17, R3, RZ ;  /* 0x0000000311047210 */ /* 0x000fe20007fde0ff */
[----:B------:R0:W-:Y:S01]  /*6bb0*/  @P5 STG.E.U8 desc[UR12][R14.64], R19 ;  /* 0x000000130e005986 */ /* 0x0001e2000c10110c */
[----:B------:R-:W-:-:S02]  /*6bc0*/  ISETP.LT.AND P3, PT, R16, UR7, !P0 ;  /* 0x0000000710007c0c */ /* 0x000fc4000c761270 */
[----:B------:R-:W-:Y:S02]  /*6bd0*/  ISETP.LT.AND P5, PT, R5, UR7, !P0 ;  /* 0x0000000705007c0c */ /* 0x000fe4000c7a1270 */
[-C--:B------:R-:W-:Y:S01]  /*6be0*/  LEA.HI.X.SX32 R5, R17, R2.reuse, 0x1, P6 ;  /* 0x0000000211057211 */ /* 0x080fe200030f0eff */
[----:B--2---:R-:W-:Y:S01]  /*6bf0*/  IMAD R13, R0, 0x2, R7 ;  /* 0x00000002000d7824 */ /* 0x004fe200078e0207 */
[-C--:B------:R-:W-:Y:S02]  /*6c00*/  IADD3 R6, P6, R7, R3.reuse, RZ ;  /* 0x0000000307067210 */ /* 0x080fe40007fde0ff */
[----:B------:R-:W-:Y:S02]  /*6c10*/  PRMT R23, R10, 0x7771, RZ ;  /* 0x000077710a177816 */ /* 0x000fe400000000ff */
[----:B------:R-:W-:Y:S01]  /*6c20*/  PRMT R21, R11, 0x7771, RZ ;  /* 0x000077710b157816 */ /* 0x000fe200000000ff */
[C---:B0-----:R-:W-:Y:S01]  /*6c30*/  IMAD R15, R0.reuse, 0x2, R13 ;  /* 0x00000002000f7824 */ /* 0x041fe200078e020d */
[----:B------:R-:W-:Y:S01]  /*6c40*/  LEA.HI.X.SX32 R7, R7, R2, 0x1, P6 ;  /* 0x0000000207077211 */ /* 0x000fe200030f0eff */
[----:B------:R-:W-:Y:S01]  /*6c50*/  @P4 STG.E.U8 desc[UR12][R4.64], R23 ;  /* 0x0000001704004986 */ /* 0x000fe2000c10110c */
[----:B------:R-:W-:Y:S01]  /*6c60*/  IADD3 R12, P6, R13, R3, RZ ;  /* 0x000000030d0c7210 */ /* 0x000fe20007fde0ff */
[----:B------:R-:W-:Y:S01]  /*6c70*/  IMAD R17, R0, 0x2, R15 ;  /* 0x0000000200117824 */ /* 0x000fe200078e020f */
[C---:B------:R-:W-:Y:S01]  /*6c80*/  LOP3.LUT R14, R95.reuse, 0x78, RZ, 0xfc, !PT ;  /* 0x000000785f0e7812 */ /* 0x040fe200078efcff */
[----:B------:R0:W-:Y:S01]  /*6c90*/  @P3 STG.E.U8 desc[UR12][R6.64], R21 ;  /* 0x0000001506003986 */ /* 0x0001e2000c10110c */
[----:B------:R-:W-:-:S02]  /*6ca0*/  LOP3.LUT R16, R95, 0x72, RZ, 0xfc, !PT ;  /* 0x000000725f107812 */ /* 0x000fc400078efcff */
[----:B------:R-:W-:Y:S02]  /*6cb0*/  LEA.HI.X.SX32 R13, R13, R2, 0x1, P6 ;  /* 0x000000020d0d7211 */ /* 0x000fe400030f0eff */
[----:B------:R-:W-:Y:S02]  /*6cc0*/  PRMT R19, R8, 0x7772, RZ ;  /* 0x0000777208137816 */ /* 0x000fe400000000ff */
[----:B------:R-:W-:Y:S02]  /*6cd0*/  ISETP.LT.AND P3, PT, R14, UR7, !P0 ;  /* 0x000000070e007c0c */ /* 0x000fe4000c761270 */
[----:B------:R-:W-:Y:S01]  /*6ce0*/  ISETP.LT.AND P1, PT, R16, UR7, !P0 ;  /* 0x0000000710007c0c */ /* 0x000fe2000c721270 */
[----:B------:R1:W-:Y:S01]  /*6cf0*/  @P2 STG.E.U8 desc[UR12][R12.64], R19 ;  /* 0x000000130c002986 */ /* 0x0003e2000c10110c */
[----:B------:R-:W-:Y:S01]  /*6d00*/  IADD3 R14, P6, R15, R3, RZ ;  /* 0x000000030f0e7210 */ /* 0x000fe20007fde0ff */
[----:B0-----:R-:W-:Y:S01]  /*6d10*/  IMAD R7, R0, 0x2, R17 ;  /* 0x0000000200077824 */ /* 0x001fe200078e0211 */
[----:B------:R-:W-:-:S02]  /*6d20*/  LOP3.LUT R4, R95, 0x7a, RZ, 0xfc, !PT ;  /* 0x0000007a5f047812 */ /* 0x000fc400078efcff */
[-C--:B------:R-:W-:Y:S01]  /*6d30*/  LEA.HI.X.SX32 R15, R15, R2.reuse, 0x1, P6 ;  /* 0x000000020f0f7211 */ /* 0x080fe200030f0eff */
[----:B------:R-:W-:Y:S01]  /*6d40*/  IMAD R21, R0, 0x2, R7 ;  /* 0x0000000200157824 */ /* 0x000fe200078e0207 */
[----:B------:R-:W-:Y:S02]  /*6d50*/  ISETP.LT.AND P2, PT, R4, UR7, !P0 ;  /* 0x0000000704007c0c */ /* 0x000fe4000c741270 */
[-C--:B------:R-:W-:Y:S02]  /*6d60*/  IADD3 R4, P6, R17, R3.reuse, RZ ;  /* 0x0000000311047210 */ /* 0x080fe40007fde0ff */
[----:B------:R-:W-:Y:S02]  /*6d70*/  PRMT R25, R9, 0x7772, RZ ;  /* 0x0000777209197816 */ /* 0x000fe400000000ff */
[----:B------:R-:W-:Y:S01]  /*6d80*/  LEA.HI.X.SX32 R5, R17, R2, 0x1, P6 ;  /* 0x0000000211057211 */ /* 0x000fe200030f0eff */
[C---:B------:R-:W-:Y:S01]  /*6d90*/  IMAD R17, R0.reuse, 0x2, R21 ;  /* 0x0000000200117824 */ /* 0x040fe200078e0215 */
[----:B------:R-:W-:Y:S01]  /*6da0*/  LOP3.LUT R16, R95, 0x76, RZ, 0xfc, !PT ;  /* 0x000000765f107812 */ /* 0x000fe200078efcff */
[----:B------:R0:W-:Y:S01]  /*6db0*/  @P1 STG.E.U8 desc[UR12][R14.64], R25 ;  /* 0x000000190e001986 */ /* 0x0001e2000c10110c */
[----:B------:R-:W-:Y:S01]  /*6dc0*/  IADD3 R6, P1, R7, R3, RZ ;  /* 0x0000000307067210 */ /* 0x000fe20007f3e0ff */
[----:B------:R-:W-:Y:S01]  /*6dd0*/  IMAD R23, R0, 0x2, R17 ;  /* 0x0000000200177824 */ /* 0x000fe200078e0211 */
[----:B-1----:R-:W-:-:S02]  /*6de0*/  LOP3.LUT R19, R95, 0x7c, RZ, 0xfc, !PT ;  /* 0x0000007c5f137812 */ /* 0x002fc400078efcff */
[-C--:B------:R-:W-:Y:S01]  /*6df0*/  LEA.HI.X.SX32 R7, R7, R2.reuse, 0x1, P1 ;  /* 0x0000000207077211 */ /* 0x080fe200008f0eff */
[----:B------:R-:W-:Y:S01]  /*6e00*/  IMAD R0, R0, 0x2, R23 ;  /* 0x0000000200007824 */ /* 0x000fe200078e0217 */
[----:B------:R-:W-:Y:S02]  /*6e10*/  ISETP.LT.AND P4, PT, R16, UR7, !P0 ;  /* 0x0000000710007c0c */ /* 0x000fe4000c781270 */
[-C--:B------:R-:W-:Y:S02]  /*6e20*/  IADD3 R12, P6, R21, R3.reuse, RZ ;  /* 0x00000003150c7210 */ /* 0x080fe40007fde0ff */
[----:B------:R-:W-:Y:S02]  /*6e30*/  LOP3.LUT R95, R95, 0x7e, RZ, 0xfc, !PT ;  /* 0x0000007e5f5f7812 */ /* 0x000fe400078efcff */
[----:B0-----:R-:W-:Y:S02]  /*6e40*/  IADD3 R14, P1, R23, R3, RZ ;  /* 0x00000003170e7210 */ /* 0x001fe40007f3e0ff */
[----:B------:R-:W-:-:S02]  /*6e50*/  LEA.HI.X.SX32 R13, R21, R2, 0x1, P6 ;  /* 0x00000002150d7211 */ /* 0x000fc400030f0eff */
[----:B------:R-:W-:Y:S02]  /*6e60*/  LEA.HI.X.SX32 R15, R23, R2, 0x1, P1 ;  /* 0x00000002170f7211 */ /* 0x000fe400008f0eff */
[----:B------:R-:W-:Y:S02]  /*6e70*/  ISETP.LT.AND P1, PT, R19, UR7, !P0 ;  /* 0x0000000713007c0c */ /* 0x000fe4000c721270 */
[----:B------:R-:W-:Y:S02]  /*6e80*/  ISETP.LT.AND P0, PT, R95, UR7, !P0 ;  /* 0x000000075f007c0c */ /* 0x000fe4000c701270 */
[----:B------:R-:W-:Y:S02]  /*6e90*/  IADD3 R16, P6, R17, R3, RZ ;  /* 0x0000000311107210 */ /* 0x000fe40007fde0ff */
[----:B------:R-:W-:Y:S02]  /*6ea0*/  PRMT R25, R10, 0x7772, RZ ;  /* 0x000077720a197816 */ /* 0x000fe400000000ff */
[----:B------:R-:W-:-:S02]  /*6eb0*/  PRMT R23, R11, 0x7772, RZ ;  /* 0x000077720b177816 */ /* 0x000fc400000000ff */
[-C--:B------:R-:W-:Y:S01]  /*6ec0*/  LEA.HI.X.SX32 R17, R17, R2.reuse, 0x1, P6 ;  /* 0x0000000211117211 */ /* 0x080fe200030f0eff */
[----:B------:R0:W-:Y:S01]  /*6ed0*/  @P5 STG.E.U8 desc[UR12][R4.64], R25 ;  /* 0x0000001904005986 */ /* 0x0001e2000c10110c */
[----:B------:R-:W-:Y:S02]  /*6ee0*/  PRMT R21, R8, 0x7773, RZ ;  /* 0x0000777308157816 */ /* 0x000fe400000000ff */
[----:B------:R-:W-:Y:S01]  /*6ef0*/  IADD3 R18, P6, R0, R3, RZ ;  /* 0x0000000300127210 */ /* 0x000fe20007fde0ff */
[----:B------:R0:W-:Y:S01]  /*6f00*/  @P4 STG.E.U8 desc[UR12][R6.64], R23 ;  /* 0x0000001706004986 */ /* 0x0001e2000c10110c */
[----:B------:R-:W-:Y:S02]  /*6f10*/  PRMT R9, R9, 0x7773, RZ ;  /* 0x0000777309097816 */ /* 0x000fe400000000ff */
[----:B------:R-:W-:Y:S01]  /*6f20*/  PRMT R3, R10, 0x7773, RZ ;  /* 0x000077730a037816 */ /* 0x000fe200000000ff */
[----:B------:R0:W-:Y:S01]  /*6f30*/  @P3 STG.E.U8 desc[UR12][R12.64], R21 ;  /* 0x000000150c003986 */ /* 0x0001e2000c10110c */
[----:B------:R-:W-:-:S02]  /*6f40*/  LEA.HI.X.SX32 R19, R0, R2, 0x1, P6 ;  /* 0x0000000200137211 */ /* 0x000fc400030f0eff */
[----:B------:R-:W-:Y:S01]  /*6f50*/  PRMT R11, R11, 0x7773, RZ ;  /* 0x000077730b0b7816 */ /* 0x000fe200000000ff */
[----:B------:R0:W-:Y:S04]  /*6f60*/  @P2 STG.E.U8 desc[UR12][R16.64], R9 ;  /* 0x0000000910002986 */ /* 0x0001e8000c10110c */
[----:B------:R0:W-:Y:S01]  /*6f70*/  @P1 STG.E.U8 desc[UR12][R14.64], R3 ;  /* 0x000000030e001986 */ /* 0x0001e2000c10110c */
[----:B------:R-:W-:Y:S05]  /*6f80*/  @!P0 EXIT ;  /* 0x000000000000894d */ /* 0x000fea0003800000 */
[----:B------:R-:W-:Y:S01]  /*6f90*/  STG.E.U8 desc[UR12][R18.64], R11 ;  /* 0x0000000b12007986 */ /* 0x000fe2000c10110c */
[----:B------:R-:W-:Y:S05]  /*6fa0*/  EXIT ;  /* 0x000000000000794d */ /* 0x000fea0003800000 */
.L_x_2:
[----:B------:R-:W-:-:S00]  /*6fb0*/  BRA `(.L_x_2) ;  /* 0xfffffffc00fc7947 */ /* 0x000fc0000383ffff */
[----:B------:R-:W-:-:S00]  /*6fc0*/  NOP ;  /* 0x0000000000007918 */ /* 0x000fc00000000000 */
        /* <DEDUP_REMOVED lines=11> */
.L_x_3:


//--------------------- .nv.shared.matmul_kernel  --------------------------
	.section	.nv.shared.matmul_kernel,"aw",@nobits
	.sectionflags	@""
	.align	16
	.zero		1024


//--------------------- .nv.shared.reserved.0     --------------------------
	.section	.nv.shared.reserved.0,"aw",@nobits
	.weak		__nv_reservedSMEM_offset_0_alias
	.size		__nv_reservedSMEM_offset_0_alias, 0, 0
	.other		__nv_reservedSMEM_offset_0_alias,@"STO_CUDA_RESERVED_SHARED STV_DEFAULT"
__nv_reservedSMEM_offset_0_alias:
	.zero		0


//--------------------- .nv.constant0.matmul_kernel --------------------------
	.section	.nv.constant0.matmul_kernel,"a",@progbits
	.sectionflags	@""
	.align	4
.nv.constant0.matmul_kernel:
	.zero		608


//--------------------- SYMBOLS --------------------------

	.type		.nv.reservedSmem.offset0,@object
	.size		.nv.reservedSmem.offset0,0x4
